//
// Generated by NVIDIA NVVM Compiler
//
// Compiler Build ID: CL-36424714
// Cuda compilation tools, release 13.0, V13.0.88
// Based on NVVM 20.0.0
//

.version 9.0
.target sm_100
.address_size 64

	// .globl	_Z10crearMallaPfS_ii
.extern .func  (.param .b32 func_retval0) vprintf
(
	.param .b64 vprintf_param_0,
	.param .b64 vprintf_param_1
)
;
.global .align 1 .b8 $str[12] = {116, 104, 114, 101, 97, 100, 58, 37, 105, 32, 10};

.visible .entry _Z10crearMallaPfS_ii(
	.param .u64 .ptr .align 1 _Z10crearMallaPfS_ii_param_0,
	.param .u64 .ptr .align 1 _Z10crearMallaPfS_ii_param_1,
	.param .u32 _Z10crearMallaPfS_ii_param_2,
	.param .u32 _Z10crearMallaPfS_ii_param_3
)
{
	.local .align 8 .b8 	__local_depot0[8];
	.reg .b64 	%SP;
	.reg .b64 	%SPL;
	.reg .pred 	%p<118>;
	.reg .b32 	%r<62>;
	.reg .b32 	%f<57>;
	.reg .b64 	%rd<19>;
	.reg .b64 	%fd<3>;

	mov.u64 	%SPL, __local_depot0;
	cvta.local.u64 	%SP, %SPL;
	ld.param.u64 	%rd7, [_Z10crearMallaPfS_ii_param_0];
	ld.param.u64 	%rd8, [_Z10crearMallaPfS_ii_param_1];
	ld.param.u32 	%r37, [_Z10crearMallaPfS_ii_param_2];
	ld.param.u32 	%r38, [_Z10crearMallaPfS_ii_param_3];
	cvta.to.global.u64 	%rd1, %rd8;
	cvta.to.global.u64 	%rd2, %rd7;
	add.u64 	%rd9, %SP, 0;
	add.u64 	%rd10, %SPL, 0;
	mov.u32 	%r1, %tid.x;
	div.u32 	%r39, %r1, %r37;
	cvt.rn.f64.u32 	%fd1, %r39;
	cvt.rzi.s32.f64 	%r40, %fd1;
	cvt.rn.f64.s32 	%fd2, %r40;
	cvt.rzi.u32.f64 	%r2, %fd2;
	mul.lo.s32 	%r41, %r39, %r37;
	sub.s32 	%r3, %r1, %r41;
	mul.lo.s32 	%r4, %r38, %r37;
	st.local.u32 	[%rd10], %r1;
	mov.u64 	%rd11, $str;
	cvta.global.u64 	%rd12, %rd11;
	{ // callseq 0, 0
	.param .b64 param0;
	st.param.b64 	[param0], %rd12;
	.param .b64 param1;
	st.param.b64 	[param1], %rd9;
	.param .b32 retval0;
	call.uni (retval0), 
	vprintf, 
	(
	param0, 
	param1
	);
	ld.param.b32 	%r42, [retval0];
	} // callseq 0
	setp.lt.s32 	%p1, %r37, 1;
	setp.eq.s32 	%p2, %r38, 0;
	or.pred  	%p3, %p1, %p2;
	@%p3 bra 	$L__BB0_81;
	setp.lt.s32 	%p4, %r38, 1;
	add.s32 	%r5, %r2, -1;
	add.s32 	%r6, %r2, 1;
	add.s32 	%r7, %r3, -1;
	add.s32 	%r8, %r3, 1;
	mul.lo.s32 	%r44, %r4, %r1;
	cvt.u64.u32 	%rd3, %r44;
	@%p4 bra 	$L__BB0_81;
	and.b32  	%r9, %r38, 3;
	and.b32  	%r10, %r38, 2147483644;
	add.s64 	%rd4, %rd2, 8;
	neg.s32 	%r11, %r10;
	neg.s32 	%r12, %r8;
	mov.b32 	%r61, 0;
	mov.u32 	%r52, %r61;
$L__BB0_3:
	setp.lt.u32 	%p5, %r38, 4;
	mov.b32 	%r60, 0;
	@%p5 bra 	$L__BB0_46;
	add.s32 	%r53, %r8, -3;
	mov.u32 	%r54, %r12;
	mov.u32 	%r55, %r7;
	mov.u32 	%r56, %r11;
$L__BB0_5:
	setp.eq.s32 	%p6, %r52, %r5;
	setp.eq.s32 	%p7, %r55, -1;
	and.pred  	%p8, %p6, %p7;
	@%p8 bra 	$L__BB0_14;
	setp.eq.s32 	%p10, %r52, %r6;
	and.pred  	%p11, %p10, %p7;
	@%p11 bra 	$L__BB0_13;
	setp.eq.s32 	%p13, %r52, %r2;
	and.pred  	%p14, %p13, %p7;
	@%p14 bra 	$L__BB0_12;
	setp.eq.s32 	%p16, %r53, -1;
	and.pred  	%p17, %p13, %p16;
	@%p17 bra 	$L__BB0_11;
	setp.ne.s32 	%p18, %r52, %r2;
	setp.ne.s32 	%p19, %r54, 0;
	mov.f32 	%f50, 0f00000000;
	or.pred  	%p20, %p18, %p19;
	@%p20 bra 	$L__BB0_15;
	ld.global.f32 	%f50, [%rd1+16];
	bra.uni 	$L__BB0_15;
$L__BB0_11:
	ld.global.f32 	%f50, [%rd1+12];
	bra.uni 	$L__BB0_15;
$L__BB0_12:
	ld.global.f32 	%f50, [%rd1+8];
	bra.uni 	$L__BB0_15;
$L__BB0_13:
	ld.global.f32 	%f50, [%rd1+4];
	bra.uni 	$L__BB0_15;
$L__BB0_14:
	ld.global.f32 	%f50, [%rd1];
$L__BB0_15:
	cvt.s64.s32 	%rd13, %r61;
	add.s64 	%rd14, %rd3, %rd13;
	shl.b64 	%rd15, %rd14, 2;
	add.s64 	%rd5, %rd4, %rd15;
	st.global.f32 	[%rd5+-8], %f50;
	add.s32 	%r21, %r55, -2;
	setp.eq.s32 	%p22, %r21, -2;
	and.pred  	%p23, %p6, %p22;
	@%p23 bra 	$L__BB0_24;
	setp.eq.s32 	%p25, %r52, %r6;
	and.pred  	%p26, %p25, %p22;
	@%p26 bra 	$L__BB0_23;
	setp.eq.s32 	%p28, %r52, %r2;
	and.pred  	%p29, %p28, %p22;
	@%p29 bra 	$L__BB0_22;
	setp.eq.s32 	%p31, %r53, 0;
	and.pred  	%p32, %p28, %p31;
	@%p32 bra 	$L__BB0_21;
	setp.ne.s32 	%p33, %r55, -1;
	setp.ne.s32 	%p34, %r52, %r2;
	mov.f32 	%f51, 0f00000000;
	or.pred  	%p35, %p34, %p33;
	@%p35 bra 	$L__BB0_25;
	ld.global.f32 	%f51, [%rd1+16];
	bra.uni 	$L__BB0_25;
$L__BB0_21:
	ld.global.f32 	%f51, [%rd1+12];
	bra.uni 	$L__BB0_25;
$L__BB0_22:
	ld.global.f32 	%f51, [%rd1+8];
	bra.uni 	$L__BB0_25;
$L__BB0_23:
	ld.global.f32 	%f51, [%rd1+4];
	bra.uni 	$L__BB0_25;
$L__BB0_24:
	ld.global.f32 	%f51, [%rd1];
$L__BB0_25:
	st.global.f32 	[%rd5+-4], %f51;
	setp.eq.s32 	%p37, %r55, 1;
	and.pred  	%p38, %p6, %p37;
	@%p38 bra 	$L__BB0_34;
	setp.eq.s32 	%p40, %r52, %r6;
	and.pred  	%p41, %p40, %p37;
	@%p41 bra 	$L__BB0_33;
	setp.eq.s32 	%p43, %r52, %r2;
	and.pred  	%p44, %p43, %p37;
	@%p44 bra 	$L__BB0_32;
	setp.eq.s32 	%p46, %r53, 1;
	and.pred  	%p47, %p43, %p46;
	@%p47 bra 	$L__BB0_31;
	setp.ne.s32 	%p48, %r52, %r2;
	setp.ne.s32 	%p49, %r53, -1;
	mov.f32 	%f52, 0f00000000;
	or.pred  	%p50, %p48, %p49;
	@%p50 bra 	$L__BB0_35;
	ld.global.f32 	%f52, [%rd1+16];
	bra.uni 	$L__BB0_35;
$L__BB0_31:
	ld.global.f32 	%f52, [%rd1+12];
	bra.uni 	$L__BB0_35;
$L__BB0_32:
	ld.global.f32 	%f52, [%rd1+8];
	bra.uni 	$L__BB0_35;
$L__BB0_33:
	ld.global.f32 	%f52, [%rd1+4];
	bra.uni 	$L__BB0_35;
$L__BB0_34:
	ld.global.f32 	%f52, [%rd1];
$L__BB0_35:
	st.global.f32 	[%rd5], %f52;
	setp.eq.s32 	%p52, %r55, 2;
	and.pred  	%p53, %p6, %p52;
	@%p53 bra 	$L__BB0_44;
	setp.eq.s32 	%p55, %r52, %r6;
	and.pred  	%p56, %p55, %p52;
	@%p56 bra 	$L__BB0_43;
	setp.eq.s32 	%p58, %r52, %r2;
	and.pred  	%p59, %p58, %p52;
	@%p59 bra 	$L__BB0_42;
	setp.eq.s32 	%p61, %r53, 2;
	and.pred  	%p62, %p58, %p61;
	@%p62 bra 	$L__BB0_41;
	setp.ne.s32 	%p63, %r52, %r2;
	setp.ne.s32 	%p64, %r54, -3;
	mov.f32 	%f53, 0f00000000;
	or.pred  	%p65, %p63, %p64;
	@%p65 bra 	$L__BB0_45;
	ld.global.f32 	%f53, [%rd1+16];
	bra.uni 	$L__BB0_45;
$L__BB0_41:
	ld.global.f32 	%f53, [%rd1+12];
	bra.uni 	$L__BB0_45;
$L__BB0_42:
	ld.global.f32 	%f53, [%rd1+8];
	bra.uni 	$L__BB0_45;
$L__BB0_43:
	ld.global.f32 	%f53, [%rd1+4];
	bra.uni 	$L__BB0_45;
$L__BB0_44:
	ld.global.f32 	%f53, [%rd1];
$L__BB0_45:
	st.global.f32 	[%rd5+4], %f53;
	add.s32 	%r61, %r61, 4;
	add.s32 	%r56, %r56, 4;
	add.s32 	%r55, %r55, -4;
	add.s32 	%r53, %r53, -4;
	add.s32 	%r54, %r54, 4;
	setp.ne.s32 	%p66, %r56, 0;
	mov.u32 	%r60, %r10;
	@%p66 bra 	$L__BB0_5;
$L__BB0_46:
	mov.u32 	%r28, %r61;
	setp.eq.s32 	%p67, %r9, 0;
	@%p67 bra 	$L__BB0_80;
	setp.eq.s32 	%p68, %r52, %r5;
	setp.eq.s32 	%p69, %r60, %r3;
	and.pred  	%p70, %p68, %p69;
	@%p70 bra 	$L__BB0_56;
	setp.eq.s32 	%p71, %r60, %r3;
	setp.eq.s32 	%p72, %r52, %r6;
	and.pred  	%p73, %p72, %p71;
	@%p73 bra 	$L__BB0_55;
	setp.eq.s32 	%p74, %r60, %r3;
	setp.eq.s32 	%p75, %r52, %r2;
	and.pred  	%p76, %p75, %p74;
	@%p76 bra 	$L__BB0_54;
	setp.eq.s32 	%p77, %r52, %r2;
	setp.eq.s32 	%p78, %r60, %r7;
	and.pred  	%p79, %p77, %p78;
	@%p79 bra 	$L__BB0_53;
	setp.ne.s32 	%p80, %r52, %r2;
	setp.ne.s32 	%p81, %r60, %r8;
	mov.f32 	%f54, 0f00000000;
	or.pred  	%p82, %p80, %p81;
	@%p82 bra 	$L__BB0_57;
	ld.global.f32 	%f54, [%rd1+16];
	bra.uni 	$L__BB0_57;
$L__BB0_53:
	ld.global.f32 	%f54, [%rd1+12];
	bra.uni 	$L__BB0_57;
$L__BB0_54:
	ld.global.f32 	%f54, [%rd1+8];
	bra.uni 	$L__BB0_57;
$L__BB0_55:
	ld.global.f32 	%f54, [%rd1+4];
	bra.uni 	$L__BB0_57;
$L__BB0_56:
	ld.global.f32 	%f54, [%rd1];
$L__BB0_57:
	setp.eq.s32 	%p83, %r9, 1;
	cvt.s64.s32 	%rd16, %r28;
	add.s64 	%rd17, %rd16, %rd3;
	shl.b64 	%rd18, %rd17, 2;
	add.s64 	%rd6, %rd2, %rd18;
	st.global.f32 	[%rd6], %f54;
	add.s32 	%r61, %r28, 1;
	add.s32 	%r31, %r60, 1;
	@%p83 bra 	$L__BB0_80;
	setp.eq.s32 	%p84, %r52, %r5;
	setp.eq.s32 	%p85, %r31, %r3;
	and.pred  	%p86, %p84, %p85;
	@%p86 bra 	$L__BB0_67;
	setp.eq.s32 	%p88, %r52, %r6;
	and.pred  	%p89, %p88, %p85;
	@%p89 bra 	$L__BB0_66;
	setp.eq.s32 	%p91, %r52, %r2;
	and.pred  	%p92, %p91, %p85;
	@%p92 bra 	$L__BB0_65;
	setp.eq.s32 	%p94, %r31, %r7;
	and.pred  	%p95, %p91, %p94;
	@%p95 bra 	$L__BB0_64;
	setp.ne.s32 	%p96, %r60, %r3;
	setp.ne.s32 	%p97, %r52, %r2;
	mov.f32 	%f55, 0f00000000;
	or.pred  	%p98, %p97, %p96;
	@%p98 bra 	$L__BB0_68;
	ld.global.f32 	%f55, [%rd1+16];
	bra.uni 	$L__BB0_68;
$L__BB0_64:
	ld.global.f32 	%f55, [%rd1+12];
	bra.uni 	$L__BB0_68;
$L__BB0_65:
	ld.global.f32 	%f55, [%rd1+8];
	bra.uni 	$L__BB0_68;
$L__BB0_66:
	ld.global.f32 	%f55, [%rd1+4];
	bra.uni 	$L__BB0_68;
$L__BB0_67:
	ld.global.f32 	%f55, [%rd1];
$L__BB0_68:
	setp.eq.s32 	%p99, %r9, 2;
	st.global.f32 	[%rd6+4], %f55;
	add.s32 	%r61, %r28, 2;
	add.s32 	%r33, %r60, 2;
	@%p99 bra 	$L__BB0_80;
	setp.eq.s32 	%p101, %r33, %r3;
	and.pred  	%p102, %p84, %p101;
	@%p102 bra 	$L__BB0_78;
	setp.eq.s32 	%p104, %r52, %r6;
	and.pred  	%p105, %p104, %p101;
	@%p105 bra 	$L__BB0_77;
	setp.eq.s32 	%p107, %r52, %r2;
	and.pred  	%p108, %p107, %p101;
	@%p108 bra 	$L__BB0_76;
	setp.eq.s32 	%p110, %r33, %r7;
	and.pred  	%p111, %p107, %p110;
	@%p111 bra 	$L__BB0_75;
	setp.ne.s32 	%p112, %r52, %r2;
	setp.ne.s32 	%p113, %r33, %r8;
	mov.f32 	%f56, 0f00000000;
	or.pred  	%p114, %p112, %p113;
	@%p114 bra 	$L__BB0_79;
	ld.global.f32 	%f56, [%rd1+16];
	bra.uni 	$L__BB0_79;
$L__BB0_75:
	ld.global.f32 	%f56, [%rd1+12];
	bra.uni 	$L__BB0_79;
$L__BB0_76:
	ld.global.f32 	%f56, [%rd1+8];
	bra.uni 	$L__BB0_79;
$L__BB0_77:
	ld.global.f32 	%f56, [%rd1+4];
	bra.uni 	$L__BB0_79;
$L__BB0_78:
	ld.global.f32 	%f56, [%rd1];
$L__BB0_79:
	st.global.f32 	[%rd6+8], %f56;
	add.s32 	%r61, %r28, 3;
$L__BB0_80:
	add.s32 	%r52, %r52, 1;
	setp.lt.s32 	%p115, %r52, %r37;
	setp.lt.u32 	%p116, %r61, %r4;
	and.pred  	%p117, %p115, %p116;
	@%p117 bra 	$L__BB0_3;
$L__BB0_81:
	ret;

}
	// .globl	_Z11gaussSeidelv
.visible .entry _Z11gaussSeidelv()
{


	ret;

}


// ===== COMPILED SASS (sm_100) =====

	.target	sm_100

	.elftype	@"ET_EXEC"


//--------------------- .note.nv.tkinfo           --------------------------
	.section	.note.nv.tkinfo,"",@"SHT_NOTE"
	.sectionflags	@"SHF_NOTE_NV_TKINFO"
	.tkinfo
        /*0018*/ 	.word	0x00000002
        /*0030*/ 	.string	""
        /*0030*/ 	.string	"ptxas"
        /*0030*/ 	.string	"Cuda compilation tools, release 13.0, V13.0.88"
        /*0030*/ 	.string	"Build cuda_13.0.r13.0/compiler.36424714_0"
        /*0030*/ 	.string	"-arch sm_100 -m 64 "



//--------------------- .note.nv.cuinfo           --------------------------
	.section	.note.nv.cuinfo,"",@"SHT_NOTE"
	.sectionflags	@"SHF_NOTE_NV_CUINFO"
        /*0018*/ 	.short	0x0002
        /*001a*/ 	.short	0x0064
        /*001c*/ 	.short	0x0082
	.zero		2


//--------------------- .nv.info                  --------------------------
	.section	.nv.info,"",@"SHT_CUDA_INFO"
	.align	4


	//----- nvinfo : EIATTR_REGCOUNT
	.align		4
        /*0000*/ 	.byte	0x04, 0x2f
        /*0002*/ 	.short	(.L_2 - .L_1)
	.align		4
.L_1:
        /*0004*/ 	.word	index@(_Z10crearMallaPfS_ii)
        /*0008*/ 	.word	0x0000001d


	//----- nvinfo : EIATTR_FRAME_SIZE
	.align		4
.L_2:
        /*000c*/ 	.byte	0x04, 0x11
        /*000e*/ 	.short	(.L_4 - .L_3)
	.align		4
.L_3:
        /*0010*/ 	.word	index@(_Z10crearMallaPfS_ii)
        /*0014*/ 	.word	0x00000008


	//----- nvinfo : EIATTR_REGCOUNT
	.align		4
.L_4:
        /*0018*/ 	.byte	0x04, 0x2f
        /*001a*/ 	.short	(.L_6 - .L_5)
	.align		4
.L_5:
        /*001c*/ 	.word	index@(_Z11gaussSeidelv)
        /*0020*/ 	.word	0x00000004


	//----- nvinfo : EIATTR_FRAME_SIZE
	.align		4
.L_6:
        /*0024*/ 	.byte	0x04, 0x11
        /*0026*/ 	.short	(.L_8 - .L_7)
	.align		4
.L_7:
        /*0028*/ 	.word	index@(_Z11gaussSeidelv)
        /*002c*/ 	.word	0x00000000


	//----- nvinfo : EIATTR_MIN_STACK_SIZE
	.align		4
.L_8:
        /*0030*/ 	.byte	0x04, 0x12
        /*0032*/ 	.short	(.L_10 - .L_9)
	.align		4
.L_9:
        /*0034*/ 	.word	index@(_Z11gaussSeidelv)
        /*0038*/ 	.word	0x00000000


	//----- nvinfo : EIATTR_MIN_STACK_SIZE
	.align		4
.L_10:
        /*003c*/ 	.byte	0x04, 0x12
        /*003e*/ 	.short	(.L_12 - .L_11)
	.align		4
.L_11:
        /*0040*/ 	.word	index@(_Z10crearMallaPfS_ii)
        /*0044*/ 	.word	0x00000008
.L_12:


//--------------------- .nv.compat                --------------------------
	.section	.nv.compat,"",@"SHT_CUDA_COMPAT_INFO"
	.align	4
        /*0000*/ 	.byte	0x02, 0x09, 0x00, 0x00, 0x02, 0x02, 0x01, 0x00, 0x02, 0x05, 0x05, 0x00, 0x03, 0x07, 0x01, 0x01
        /*0010*/ 	.byte	0x02, 0x03, 0x00, 0x00, 0x02, 0x06, 0x01, 0x00, 0x04, 0x0b, 0x08, 0x00, 0x09, 0x00, 0x00, 0x00
        /*0020*/ 	.byte	0x00, 0x00, 0x00, 0x00


//--------------------- .nv.info._Z11gaussSeidelv --------------------------
	.section	.nv.info._Z11gaussSeidelv,"",@"SHT_CUDA_INFO"
	.sectionflags	@""
	.align	4


	//----- nvinfo : EIATTR_CUDA_API_VERSION
	.align		4
        /*0000*/ 	.byte	0x04, 0x37
        /*0002*/ 	.short	(.L_14 - .L_13)
.L_13:
        /*0004*/ 	.word	0x00000082


	//----- nvinfo : EIATTR_SPARSE_MMA_MASK
	.align		4
.L_14:
        /*0008*/ 	.byte	0x03, 0x50
        /*000a*/ 	.short	0x0000


	//----- nvinfo : EIATTR_MAXREG_COUNT
	.align		4
        /*000c*/ 	.byte	0x03, 0x1b
        /*000e*/ 	.short	0x00ff


	//----- nvinfo : EIATTR_MERCURY_ISA_VERSION
	.align		4
        /*0010*/ 	.byte	0x03, 0x5f
        /*0012*/ 	.short	0x0101


	//----- nvinfo : EIATTR_VRC_CTA_INIT_COUNT
	.align		4
        /*0014*/ 	.byte	0x02, 0x4a
	.zero		1
	.zero		1


	//----- nvinfo : EIATTR_EXIT_INSTR_OFFSETS
	.align		4
        /*0018*/ 	.byte	0x04, 0x1c
        /*001a*/ 	.short	(.L_16 - .L_15)


	//   ....[0]....
.L_15:
        /*001c*/ 	.word	0x00000010


	//----- nvinfo : EIATTR_SW_WAR
	.align		4
.L_16:
        /*0020*/ 	.byte	0x04, 0x36
        /*0022*/ 	.short	(.L_18 - .L_17)
.L_17:
        /*0024*/ 	.word	0x00000008
.L_18:


//--------------------- .nv.info._Z10crearMallaPfS_ii --------------------------
	.section	.nv.info._Z10crearMallaPfS_ii,"",@"SHT_CUDA_INFO"
	.sectionflags	@""
	.align	4


	//----- nvinfo : EIATTR_CUDA_API_VERSION
	.align		4
        /*0000*/ 	.byte	0x04, 0x37
        /*0002*/ 	.short	(.L_20 - .L_19)
.L_19:
        /*0004*/ 	.word	0x00000082


	//----- nvinfo : EIATTR_KPARAM_INFO
	.align		4
.L_20:
        /*0008*/ 	.byte	0x04, 0x17
        /*000a*/ 	.short	(.L_22 - .L_21)
.L_21:
        /*000c*/ 	.word	0x00000000
        /*0010*/ 	.short	0x0003
        /*0012*/ 	.short	0x0014
        /*0014*/ 	.byte	0x00, 0xf0, 0x11, 0x00


	//----- nvinfo : EIATTR_KPARAM_INFO
	.align		4
.L_22:
        /*0018*/ 	.byte	0x04, 0x17
        /*001a*/ 	.short	(.L_24 - .L_23)
.L_23:
        /*001c*/ 	.word	0x00000000
        /*0020*/ 	.short	0x0002
        /*0022*/ 	.short	0x0010
        /*0024*/ 	.byte	0x00, 0xf0, 0x11, 0x00


	//----- nvinfo : EIATTR_KPARAM_INFO
	.align		4
.L_24:
        /*0028*/ 	.byte	0x04, 0x17
        /*002a*/ 	.short	(.L_26 - .L_25)
.L_25:
        /*002c*/ 	.word	0x00000000
        /*0030*/ 	.short	0x0001
        /*0032*/ 	.short	0x0008
        /*0034*/ 	.byte	0x00, 0xf5, 0x21, 0x00


	//----- nvinfo : EIATTR_KPARAM_INFO
	.align		4
.L_26:
        /*0038*/ 	.byte	0x04, 0x17
        /*003a*/ 	.short	(.L_28 - .L_27)
.L_27:
        /*003c*/ 	.word	0x00000000
        /*0040*/ 	.short	0x0000
        /*0042*/ 	.short	0x0000
        /*0044*/ 	.byte	0x00, 0xf5, 0x21, 0x00


	//----- nvinfo : EIATTR_SPARSE_MMA_MASK
	.align		4
.L_28:
        /*0048*/ 	.byte	0x03, 0x50
        /*004a*/ 	.short	0x0000


	//----- nvinfo : EIATTR_MAXREG_COUNT
	.align		4
        /*004c*/ 	.byte	0x03, 0x1b
        /*004e*/ 	.short	0x00ff


	//----- nvinfo : EIATTR_EXTERNS
	.align		4
        /*0050*/ 	.byte	0x04, 0x0f
        /*0052*/ 	.short	(.L_30 - .L_29)


	//   ....[0]....
	.align		4
.L_29:
        /*0054*/ 	.word	index@(vprintf)


	//----- nvinfo : EIATTR_MERCURY_ISA_VERSION
	.align		4
.L_30:
        /*0058*/ 	.byte	0x03, 0x5f
        /*005a*/ 	.short	0x0101


	//----- nvinfo : EIATTR_VRC_CTA_INIT_COUNT
	.align		4
        /*005c*/ 	.byte	0x02, 0x4a
	.zero		1
	.zero		1


	//----- nvinfo : EIATTR_SYSCALL_OFFSETS
	.align		4
        /*0060*/ 	.byte	0x04, 0x46
        /*0062*/ 	.short	(.L_32 - .L_31)


	//   ....[0]....
.L_31:
        /*0064*/ 	.word	0x00000270


	//----- nvinfo : EIATTR_EXIT_INSTR_OFFSETS
	.align		4
.L_32:
        /*0068*/ 	.byte	0x04, 0x1c
        /*006a*/ 	.short	(.L_34 - .L_33)


	//   ....[0]....
.L_33:
        /*006c*/ 	.word	0x000002b0


	//   ....[1]....
        /*0070*/ 	.word	0x000002d0


	//   ....[2]....
        /*0074*/ 	.word	0x00001940


	//   ....[3]....
        /*0078*/ 	.word	0x00001990


	//----- nvinfo : EIATTR_CRS_STACK_SIZE
	.align		4
.L_34:
        /*007c*/ 	.byte	0x04, 0x1e
        /*007e*/ 	.short	(.L_36 - .L_35)
.L_35:
        /*0080*/ 	.word	0x00000000


	//----- nvinfo : EIATTR_CBANK_PARAM_SIZE
	.align		4
.L_36:
        /*0084*/ 	.byte	0x03, 0x19
        /*0086*/ 	.short	0x0018


	//----- nvinfo : EIATTR_PARAM_CBANK
	.align		4
        /*0088*/ 	.byte	0x04, 0x0a
        /*008a*/ 	.short	(.L_38 - .L_37)
	.align		4
.L_37:
        /*008c*/ 	.word	index@(.nv.constant0._Z10crearMallaPfS_ii)
        /*0090*/ 	.short	0x0380
        /*0092*/ 	.short	0x0018


	//----- nvinfo : EIATTR_SW_WAR
	.align		4
.L_38:
        /*0094*/ 	.byte	0x04, 0x36
        /*0096*/ 	.short	(.L_40 - .L_39)
.L_39:
        /*0098*/ 	.word	0x00000008
.L_40:


//--------------------- .nv.callgraph             --------------------------
	.section	.nv.callgraph,"",@"SHT_CUDA_CALLGRAPH"
	.align	4
	.sectionentsize	8
	.align		4
        /*0000*/ 	.word	0x00000000
	.align		4
        /*0004*/ 	.word	0xffffffff
	.align		4
        /*0008*/ 	.word	index@(_Z10crearMallaPfS_ii)
	.align		4
        /*000c*/ 	.word	index@(vprintf)
	.align		4
        /*0010*/ 	.word	0x00000000
	.align		4
        /*0014*/ 	.word	0xfffffffe
	.align		4
        /*0018*/ 	.word	0x00000000
	.align		4
        /*001c*/ 	.word	0xfffffffd
	.align		4
        /*0020*/ 	.word	0x00000000
	.align		4
        /*0024*/ 	.word	0xfffffffc


//--------------------- .nv.constant4             --------------------------
	.section	.nv.constant4,"a",@progbits
	.align	8
	.align		8
.nv.constant4:
        /*0000*/ 	.dword	$str
	.align		8
        /*0008*/ 	.dword	vprintf


//--------------------- .text._Z11gaussSeidelv    --------------------------
	.section	.text._Z11gaussSeidelv,"ax",@progbits
	.align	128
        .global         _Z11gaussSeidelv
        .type           _Z11gaussSeidelv,@function
        .size           _Z11gaussSeidelv,(.L_x_50 - _Z11gaussSeidelv)
        .other          _Z11gaussSeidelv,@"STO_CUDA_ENTRY STV_DEFAULT"
_Z11gaussSeidelv:
.text._Z11gaussSeidelv:
[----:B------:R-:W-:Y:S01]  /*0000*/  LDC R1, c[0x0][0x37c] ;  /* 0x0000df00ff017b82 */ /* 0x000fe20000000800 */
[----:B------:R-:W-:Y:S05]  /*0010*/  EXIT ;  /* 0x000000000000794d */ /* 0x000fea0003800000 */
.L_x_0:
[----:B------:R-:W-:-:S00]  /*0020*/  BRA `(.L_x_0) ;  /* 0xfffffffc00fc7947 */ /* 0x000fc0000383ffff */
[----:B------:R-:W-:-:S00]  /*0030*/  NOP ;  /* 0x0000000000007918 */ /* 0x000fc00000000000 */
        /* <DEDUP_REMOVED lines=12> */
.L_x_50:


//--------------------- .text._Z10crearMallaPfS_ii --------------------------
	.section	.text._Z10crearMallaPfS_ii,"ax",@progbits
	.align	128
        .global         _Z10crearMallaPfS_ii
        .type           _Z10crearMallaPfS_ii,@function
        .size           _Z10crearMallaPfS_ii,(.L_x_51 - _Z10crearMallaPfS_ii)
        .other          _Z10crearMallaPfS_ii,@"STO_CUDA_ENTRY STV_DEFAULT"
_Z10crearMallaPfS_ii:
.text._Z10crearMallaPfS_ii:
[----:B------:R-:W0:Y:S01]  /*0000*/  LDC R1, c[0x0][0x37c] ;  /* 0x0000df00ff017b82 */ /* 0x000e220000000800 */
[----:B------:R-:W1:Y:S01]  /*0010*/  LDCU UR6, c[0x0][0x390] ;  /* 0x00007200ff0677ac */ /* 0x000e620008000800 */
[----:B------:R-:W2:Y:S01]  /*0020*/  S2R R18, SR_TID.X ;  /* 0x0000000000127919 */ /* 0x000ea20000002100 */
[----:B------:R-:W-:Y:S01]  /*0030*/  MOV R8, 0x8 ;  /* 0x0000000800087802 */ /* 0x000fe20000000f00 */
[----:B0-----:R-:W-:Y:S01]  /*0040*/  VIADD R1, R1, 0xfffffff8 ;  /* 0xfffffff801017836 */ /* 0x001fe20000000000 */
[----:B------:R-:W0:Y:S04]  /*0050*/  LDCU UR4, c[0x0][0x2f8] ;  /* 0x00005f00ff0477ac */ /* 0x000e280008000800 */
[----:B------:R-:W3:Y:S01]  /*0060*/  LDC.64 R8, c[0x4][R8] ;  /* 0x0100000008087b82 */ /* 0x000ee20000000a00 */
[----:B------:R-:W4:Y:S01]  /*0070*/  LDCU.64 UR8, c[0x4][URZ] ;  /* 0x01000000ff0877ac */ /* 0x000f220008000a00 */
[----:B------:R-:W5:Y:S01]  /*0080*/  LDCU UR5, c[0x0][0x2fc] ;  /* 0x00005f80ff0577ac */ /* 0x000f620008000800 */
[----:B-1----:R-:W1:Y:S01]  /*0090*/  I2F.U32.RP R4, UR6 ;  /* 0x0000000600047d06 */ /* 0x002e620008209000 */
[----:B------:R-:W-:-:S07]  /*00a0*/  ISETP.NE.U32.AND P2, PT, RZ, UR6, PT ;  /* 0x00000006ff007c0c */ /* 0x000fce000bf45070 */
[----:B-1----:R-:W1:Y:S01]  /*00b0*/  MUFU.RCP R4, R4 ;  /* 0x0000000400047308 */ /* 0x002e620000001000 */
[----:B--2---:R2:W-:Y:S01]  /*00c0*/  STL [R1], R18 ;  /* 0x0000001201007387 */ /* 0x0045e20000100800 */
[----:B-1----:R-:W-:Y:S02]  /*00d0*/  VIADD R2, R4, 0xffffffe ;  /* 0x0ffffffe04027836 */ /* 0x002fe40000000000 */
[----:B----4-:R-:W-:-:S04]  /*00e0*/  IMAD.U32 R4, RZ, RZ, UR8 ;  /* 0x00000008ff047e24 */ /* 0x010fc8000f8e00ff */
[----:B------:R1:W4:Y:S02]  /*00f0*/  F2I.FTZ.U32.TRUNC.NTZ R3, R2 ;  /* 0x0000000200037305 */ /* 0x000324000021f000 */
[----:B-1----:R-:W-:Y:S02]  /*0100*/  IMAD.MOV.U32 R2, RZ, RZ, RZ ;  /* 0x000000ffff027224 */ /* 0x002fe400078e00ff */
[----:B----4-:R-:W-:-:S04]  /*0110*/  IMAD.MOV R5, RZ, RZ, -R3 ;  /* 0x000000ffff057224 */ /* 0x010fc800078e0a03 */
[----:B------:R-:W-:-:S04]  /*0120*/  IMAD R5, R5, UR6, RZ ;  /* 0x0000000605057c24 */ /* 0x000fc8000f8e02ff */
[----:B------:R-:W-:-:S04]  /*0130*/  IMAD.HI.U32 R3, R3, R5, R2 ;  /* 0x0000000503037227 */ /* 0x000fc800078e0002 */
[----:B------:R-:W-:Y:S02]  /*0140*/  IMAD.U32 R5, RZ, RZ, UR9 ;  /* 0x00000009ff057e24 */ /* 0x000fe4000f8e00ff */
[----:B------:R-:W-:-:S04]  /*0150*/  IMAD.HI.U32 R0, R3, R18, RZ ;  /* 0x0000001203007227 */ /* 0x000fc800078e00ff */
[----:B------:R-:W-:-:S04]  /*0160*/  IMAD.MOV R3, RZ, RZ, -R0 ;  /* 0x000000ffff037224 */ /* 0x000fc800078e0a00 */
[----:B------:R-:W-:-:S05]  /*0170*/  IMAD R3, R3, UR6, R18 ;  /* 0x0000000603037c24 */ /* 0x000fca000f8e0212 */
[----:B------:R-:W-:-:S13]  /*0180*/  ISETP.GE.U32.AND P0, PT, R3, UR6, PT ;  /* 0x0000000603007c0c */ /* 0x000fda000bf06070 */
[----:B------:R-:W-:Y:S02]  /*0190*/  @P0 VIADD R3, R3, -UR6 ;  /* 0x8000000603030c36 */ /* 0x000fe40008000000 */
[----:B------:R-:W-:Y:S01]  /*01a0*/  @P0 VIADD R0, R0, 0x1 ;  /* 0x0000000100000836 */ /* 0x000fe20000000000 */
[----:B0-----:R-:W-:Y:S02]  /*01b0*/  IADD3 R6, P0, PT, R1, UR4, RZ ;  /* 0x0000000401067c10 */ /* 0x001fe4000ff1e0ff */
[----:B------:R-:W-:-:S03]  /*01c0*/  ISETP.GE.U32.AND P1, PT, R3, UR6, PT ;  /* 0x0000000603007c0c */ /* 0x000fc6000bf26070 */
[----:B-----5:R-:W-:-:S10]  /*01d0*/  IMAD.X R7, RZ, RZ, UR5, P0 ;  /* 0x00000005ff077e24 */ /* 0x020fd400080e06ff */
[----:B------:R-:W-:Y:S01]  /*01e0*/  @P1 VIADD R0, R0, 0x1 ;  /* 0x0000000100001836 */ /* 0x000fe20000000000 */
[----:B------:R-:W-:-:S04]  /*01f0*/  @!P2 LOP3.LUT R0, RZ, UR6, RZ, 0x33, !PT ;  /* 0x00000006ff00ac12 */ /* 0x000fc8000f8e33ff */
[----:B------:R-:W0:Y:S01]  /*0200*/  I2F.F64.U32 R2, R0 ;  /* 0x0000000000027312 */ /* 0x000e220000201800 */
[----:B------:R-:W-:-:S07]  /*0210*/  IMAD.MOV R11, RZ, RZ, -R0 ;  /* 0x000000ffff0b7224 */ /* 0x000fce00078e0a00 */
[----:B0-----:R-:W0:Y:S08]  /*0220*/  F2I.F64.TRUNC R2, R2 ;  /* 0x0000000200027311 */ /* 0x001e30000030d100 */
[----:B0-----:R0:W1:Y:S02]  /*0230*/  I2F.F64 R16, R2 ;  /* 0x0000000200107312 */ /* 0x0010640000201c00 */
[----:B0-----:R-:W-:-:S06]  /*0240*/  IMAD R2, R11, UR6, R18 ;  /* 0x000000060b027c24 */ /* 0x001fcc000f8e0212 */
[----:B-1-3--:R2:W0:Y:S02]  /*0250*/  F2I.U32.F64.TRUNC R16, R16 ;  /* 0x0000001000107311 */ /* 0x00a424000030d000 */
[----:B------:R-:W-:-:S07]  /*0260*/  LEPC R20, `(.L_x_1) ;  /* 0x000000001014794e */ /* 0x000fce0000000000 */
[----:B0-2---:R-:W-:Y:S05]  /*0270*/  CALL.ABS.NOINC R8 ;  /* 0x0000000008007343 */ /* 0x005fea0003c00000 */
.L_x_1:
[----:B------:R-:W0:Y:S02]  /*0280*/  LDC.64 R4, c[0x0][0x390] ;  /* 0x0000e400ff047b82 */ /* 0x000e240000000a00 */
[----:B0-----:R-:W-:-:S04]  /*0290*/  ISETP.NE.AND P0, PT, R5, RZ, PT ;  /* 0x000000ff0500720c */ /* 0x001fc80003f05270 */
[----:B------:R-:W-:-:S13]  /*02a0*/  ISETP.LT.OR P0, PT, R4, 0x1, !P0 ;  /* 0x000000010400780c */ /* 0x000fda0004701670 */
[----:B------:R-:W-:Y:S05]  /*02b0*/  @P0 EXIT ;  /* 0x000000000000094d */ /* 0x000fea0003800000 */
[----:B------:R-:W-:-:S13]  /*02c0*/  ISETP.GE.AND P0, PT, R5, 0x1, PT ;  /* 0x000000010500780c */ /* 0x000fda0003f06270 */
[----:B------:R-:W-:Y:S05]  /*02d0*/  @!P0 EXIT ;  /* 0x000000000000894d */ /* 0x000fea0003800000 */
[----:B------:R-:W0:Y:S01]  /*02e0*/  LDC.64 R6, c[0x0][0x380] ;  /* 0x0000e000ff067b82 */ /* 0x000e220000000a00 */
[----:B------:R-:W-:Y:S01]  /*02f0*/  IMAD R3, R4, R5, RZ ;  /* 0x0000000504037224 */ /* 0x000fe200078e02ff */
[C---:B------:R-:W-:Y:S01]  /*0300*/  LOP3.LUT R4, R5.reuse, 0x3, RZ, 0xc0, !PT ;  /* 0x0000000305047812 */ /* 0x040fe200078ec0ff */
[----:B------:R-:W-:Y:S01]  /*0310*/  VIADD R10, R2, 0x1 ;  /* 0x00000001020a7836 */ /* 0x000fe20000000000 */
[----:B------:R-:W-:Y:S01]  /*0320*/  LOP3.LUT R5, R5, 0x7ffffffc, RZ, 0xc0, !PT ;  /* 0x7ffffffc05057812 */ /* 0x000fe200078ec0ff */
[----:B------:R-:W-:Y:S02]  /*0330*/  VIADD R8, R16, 0x1 ;  /* 0x0000000110087836 */ /* 0x000fe40000000000 */
[----:B------:R-:W-:Y:S01]  /*0340*/  VIADD R9, R2, 0xffffffff ;  /* 0xffffffff02097836 */ /* 0x000fe20000000000 */
[----:B------:R-:W1:Y:S01]  /*0350*/  LDC.64 R12, c[0x0][0x358] ;  /* 0x0000d600ff0c7b82 */ /* 0x000e620000000a00 */
[----:B------:R-:W-:Y:S02]  /*0360*/  IMAD.MOV.U32 R20, RZ, RZ, RZ ;  /* 0x000000ffff147224 */ /* 0x000fe400078e00ff */
[----:B------:R-:W-:-:S02]  /*0370*/  IMAD.MOV.U32 R11, RZ, RZ, RZ ;  /* 0x000000ffff0b7224 */ /* 0x000fc400078e00ff */
[----:B------:R-:W-:Y:S02]  /*0380*/  IMAD R17, R18, R3, RZ ;  /* 0x0000000312117224 */ /* 0x000fe400078e02ff */
[----:B------:R-:W-:Y:S02]  /*0390*/  IMAD.MOV R21, RZ, RZ, -R5 ;  /* 0x000000ffff157224 */ /* 0x000fe400078e0a05 */
[----:B------:R-:W-:Y:S01]  /*03a0*/  IMAD.MOV R22, RZ, RZ, -R10 ;  /* 0x000000ffff167224 */ /* 0x000fe200078e0a0a */
[----:B0-----:R-:W-:-:S05]  /*03b0*/  IADD3 R0, P0, PT, R6, 0x8, RZ ;  /* 0x0000000806007810 */ /* 0x001fca0007f1e0ff */
[----:B------:R-:W-:Y:S02]  /*03c0*/  IMAD.X R6, RZ, RZ, R7, P0 ;  /* 0x000000ffff067224 */ /* 0x000fe400000e0607 */
[----:B------:R-:W-:-:S07]  /*03d0*/  VIADD R7, R16, 0xffffffff ;  /* 0xffffffff10077836 */ /* 0x000fce0000000000 */
.L_x_48:
[----:B0-----:R-:W0:Y:S01]  /*03e0*/  LDCU UR4, c[0x0][0x394] ;  /* 0x00007280ff0477ac */ /* 0x001e220008000800 */
[----:B------:R-:W-:Y:S01]  /*03f0*/  IMAD.MOV.U32 R23, RZ, RZ, RZ ;  /* 0x000000ffff177224 */ /* 0x000fe200078e00ff */
[----:B0-----:R-:W-:-:S09]  /*0400*/  UISETP.GE.U32.AND UP0, UPT, UR4, 0x4, UPT ;  /* 0x000000040400788c */ /* 0x001fd2000bf06070 */
[----:B-1234-:R-:W-:Y:S05]  /*0410*/  BRA.U !UP0, `(.L_x_2) ;  /* 0x0000000908fc7547 */ /* 0x01efea000b800000 */
[----:B------:R-:W-:Y:S01]  /*0420*/  BSSY.RECONVERGENT B0, `(.L_x_3) ;  /* 0x00000bd000007945 */ /* 0x000fe20003800200 */
[----:B------:R-:W-:Y:S02]  /*0430*/  VIADD R23, R2, 0xfffffffe ;  /* 0xfffffffe02177836 */ /* 0x000fe40000000000 */
[----:B------:R-:W-:Y:S02]  /*0440*/  IMAD.MOV.U32 R24, RZ, RZ, R22 ;  /* 0x000000ffff187224 */ /* 0x000fe400078e0016 */
[----:B------:R-:W-:Y:S02]  /*0450*/  IMAD.MOV.U32 R25, RZ, RZ, R9 ;  /* 0x000000ffff197224 */ /* 0x000fe400078e0009 */
[----:B------:R-:W-:-:S07]  /*0460*/  IMAD.MOV.U32 R26, RZ, RZ, R21 ;  /* 0x000000ffff1a7224 */ /* 0x000fce00078e0015 */
.L_x_28:
[----:B------:R-:W-:Y:S01]  /*0470*/  ISETP.NE.AND P0, PT, R25, -0x1, PT ;  /* 0xffffffff1900780c */ /* 0x000fe20003f05270 */
[----:B------:R-:W-:Y:S01]  /*0480*/  BSSY.RECONVERGENT B1, `(.L_x_4) ;  /* 0x0000026000017945 */ /* 0x000fe20003800200 */
[----:B------:R-:W-:-:S13]  /*0490*/  ISETP.EQ.AND P1, PT, R11, R7, PT ;  /* 0x000000070b00720c */ /* 0x000fda0003f22270 */
[----:B01234-:R-:W-:Y:S05]  /*04a0*/  @!P0 BRA P1, `(.L_x_5) ;  /* 0x00000000007c8947 */ /* 0x01ffea0000800000 */
[----:B------:R-:W-:-:S13]  /*04b0*/  ISETP.EQ.AND P1, PT, R11, R8, PT ;  /* 0x000000080b00720c */ /* 0x000fda0003f22270 */
[----:B------:R-:W-:Y:S05]  /*04c0*/  @!P0 BRA P1, `(.L_x_6) ;  /* 0x0000000000608947 */ /* 0x000fea0000800000 */
[CC--:B------:R-:W-:Y:S02]  /*04d0*/  ISETP.EQ.AND P2, PT, R11.reuse, R16.reuse, PT ;  /* 0x000000100b00720c */ /* 0x0c0fe40003f42270 */
[----:B------:R-:W-:-:S11]  /*04e0*/  ISETP.NE.AND P1, PT, R11, R16, PT ;  /* 0x000000100b00720c */ /* 0x000fd60003f25270 */
[----:B------:R-:W-:Y:S05]  /*04f0*/  @!P0 BRA P2, `(.L_x_7) ;  /* 0x0000000000408947 */ /* 0x000fea0001000000 */
[----:B------:R-:W-:-:S13]  /*0500*/  ISETP.EQ.AND P0, PT, R23, -0x1, PT ;  /* 0xffffffff1700780c */ /* 0x000fda0003f02270 */
[----:B------:R-:W-:Y:S05]  /*0510*/  @!P1 BRA P0, `(.L_x_8) ;  /* 0x0000000000249947 */ /* 0x000fea0000000000 */
[----:B------:R-:W-:Y:S01]  /*0520*/  ISETP.NE.AND P0, PT, R24, RZ, PT ;  /* 0x000000ff1800720c */ /* 0x000fe20003f05270 */
[----:B------:R-:W-:-:S03]  /*0530*/  IMAD.MOV.U32 R19, RZ, RZ, RZ ;  /* 0x000000ffff137224 */ /* 0x000fc600078e00ff */
[----:B------:R-:W-:-:S13]  /*0540*/  ISETP.NE.OR P0, PT, R11, R16, P0 ;  /* 0x000000100b00720c */ /* 0x000fda0000705670 */
[----:B------:R-:W-:Y:S05]  /*0550*/  @P0 BRA `(.L_x_9) ;  /* 0x0000000000600947 */ /* 0x000fea0003800000 */
[----:B------:R-:W0:Y:S01]  /*0560*/  LDC.64 R14, c[0x0][0x388] ;  /* 0x0000e200ff0e7b82 */ /* 0x000e220000000a00 */
[----:B-1----:R-:W-:Y:S02]  /*0570*/  R2UR UR4, R12 ;  /* 0x000000000c0472ca */ /* 0x002fe400000e0000 */
[----:B------:R-:W-:-:S13]  /*0580*/  R2UR UR5, R13 ;  /* 0x000000000d0572ca */ /* 0x000fda00000e0000 */
[----:B0-----:R2:W5:Y:S01]  /*0590*/  LDG.E R19, desc[UR4][R14.64+0x10] ;  /* 0x000010040e137981 */ /* 0x001562000c1e1900 */
[----:B------:R-:W-:Y:S05]  /*05a0*/  BRA `(.L_x_9) ;  /* 0x00000000004c7947 */ /* 0x000fea0003800000 */
.L_x_8:
[----:B------:R-:W0:Y:S01]  /*05b0*/  LDC.64 R14, c[0x0][0x388] ;  /* 0x0000e200ff0e7b82 */ /* 0x000e220000000a00 */
[----:B-1----:R-:W-:Y:S02]  /*05c0*/  R2UR UR4, R12 ;  /* 0x000000000c0472ca */ /* 0x002fe400000e0000 */
[----:B------:R-:W-:-:S13]  /*05d0*/  R2UR UR5, R13 ;  /* 0x000000000d0572ca */ /* 0x000fda00000e0000 */
[----:B0-----:R1:W5:Y:S01]  /*05e0*/  LDG.E R19, desc[UR4][R14.64+0xc] ;  /* 0x00000c040e137981 */ /* 0x001362000c1e1900 */
[----:B------:R-:W-:Y:S05]  /*05f0*/  BRA `(.L_x_9) ;  /* 0x0000000000387947 */ /* 0x000fea0003800000 */
.L_x_7:
[----:B------:R-:W0:Y:S01]  /*0600*/  LDC.64 R14, c[0x0][0x388] ;  /* 0x0000e200ff0e7b82 */ /* 0x000e220000000a00 */
[----:B-1----:R-:W-:Y:S02]  /*0610*/  R2UR UR4, R12 ;  /* 0x000000000c0472ca */ /* 0x002fe400000e0000 */
[----:B------:R-:W-:-:S13]  /*0620*/  R2UR UR5, R13 ;  /* 0x000000000d0572ca */ /* 0x000fda00000e0000 */
[----:B0-----:R3:W5:Y:S01]  /*0630*/  LDG.E R19, desc[UR4][R14.64+0x8] ;  /* 0x000008040e137981 */ /* 0x001762000c1e1900 */
[----:B------:R-:W-:Y:S05]  /*0640*/  BRA `(.L_x_9) ;  /* 0x0000000000247947 */ /* 0x000fea0003800000 */
.L_x_6:
[----:B------:R-:W0:Y:S01]  /*0650*/  LDC.64 R14, c[0x0][0x388] ;  /* 0x0000e200ff0e7b82 */ /* 0x000e220000000a00 */
[----:B-1----:R-:W-:Y:S02]  /*0660*/  R2UR UR4, R12 ;  /* 0x000000000c0472ca */ /* 0x002fe400000e0000 */
[----:B------:R-:W-:-:S13]  /*0670*/  R2UR UR5, R13 ;  /* 0x000000000d0572ca */ /* 0x000fda00000e0000 */
[----:B0-----:R4:W5:Y:S01]  /*0680*/  LDG.E R19, desc[UR4][R14.64+0x4] ;  /* 0x000004040e137981 */ /* 0x001962000c1e1900 */
[----:B------:R-:W-:Y:S05]  /*0690*/  BRA `(.L_x_9) ;  /* 0x0000000000107947 */ /* 0x000fea0003800000 */
.L_x_5:
[----:B------:R-:W0:Y:S01]  /*06a0*/  LDC.64 R14, c[0x0][0x388] ;  /* 0x0000e200ff0e7b82 */ /* 0x000e220000000a00 */
[----:B-1----:R-:W-:Y:S02]  /*06b0*/  R2UR UR4, R12 ;  /* 0x000000000c0472ca */ /* 0x002fe400000e0000 */
[----:B------:R-:W-:-:S13]  /*06c0*/  R2UR UR5, R13 ;  /* 0x000000000d0572ca */ /* 0x000fda00000e0000 */
[----:B0-----:R0:W5:Y:S02]  /*06d0*/  LDG.E R19, desc[UR4][R14.64] ;  /* 0x000000040e137981 */ /* 0x001164000c1e1900 */
.L_x_9:
[----:B------:R-:W-:Y:S05]  /*06e0*/  BSYNC.RECONVERGENT B1 ;  /* 0x0000000000017941 */ /* 0x000fea0003800200 */
.L_x_4:
[----:B01234-:R-:W-:Y:S01]  /*06f0*/  IADD3 R15, P0, PT, R17, R20, RZ ;  /* 0x00000014110f7210 */ /* 0x01ffe20007f1e0ff */
[----:B------:R-:W-:Y:S01]  /*0700*/  BSSY.RECONVERGENT B1, `(.L_x_10) ;  /* 0x000002e000017945 */ /* 0x000fe20003800200 */
[----:B------:R-:W-:Y:S02]  /*0710*/  R2UR UR4, R12 ;  /* 0x000000000c0472ca */ /* 0x000fe400000e0000 */
[----:B------:R-:W-:Y:S02]  /*0720*/  LEA.HI.X.SX32 R18, R20, RZ, 0x1, P0 ;  /* 0x000000ff14127211 */ /* 0x000fe400000f0eff */
[----:B------:R-:W-:Y:S02]  /*0730*/  LEA R14, P0, R15, R0, 0x2 ;  /* 0x000000000f0e7211 */ /* 0x000fe400078010ff */
[----:B------:R-:W-:Y:S02]  /*0740*/  R2UR UR5, R13 ;  /* 0x000000000d0572ca */ /* 0x000fe400000e0000 */
[----:B------:R-:W-:Y:S01]  /*0750*/  LEA.HI.X R15, R15, R6, R18, 0x2, P0 ;  /* 0x000000060f0f7211 */ /* 0x000fe200000f1412 */
[----:B------:R-:W-:Y:S01]  /*0760*/  VIADD R18, R25, 0xfffffffe ;  /* 0xfffffffe19127836 */ /* 0x000fe20000000000 */
[----:B------:R-:W-:-:S04]  /*0770*/  ISETP.EQ.AND P1, PT, R11, R7, PT ;  /* 0x000000070b00720c */ /* 0x000fc80003f22270 */
[----:B------:R-:W-:-:S05]  /*0780*/  ISETP.NE.AND P0, PT, R18, -0x2, PT ;  /* 0xfffffffe1200780c */ /* 0x000fca0003f05270 */
[----:B-----5:R0:W-:Y:S08]  /*0790*/  STG.E desc[UR4][R14.64+-0x8], R19 ;  /* 0xfffff8130e007986 */ /* 0x0201f0000c101904 */
[----:B------:R-:W-:Y:S05]  /*07a0*/  @!P0 BRA P1, `(.L_x_11) ;  /* 0x00000000007c8947 */ /* 0x000fea0000800000 */
[----:B------:R-:W-:-:S13]  /*07b0*/  ISETP.EQ.AND P1, PT, R11, R8, PT ;  /* 0x000000080b00720c */ /* 0x000fda0003f22270 */
[----:B------:R-:W-:Y:S05]  /*07c0*/  @!P0 BRA P1, `(.L_x_12) ;  /* 0x0000000000608947 */ /* 0x000fea0000800000 */
[CC--:B------:R-:W-:Y:S02]  /*07d0*/  ISETP.EQ.AND P2, PT, R11.reuse, R16.reuse, PT ;  /* 0x000000100b00720c */ /* 0x0c0fe40003f42270 */
[----:B------:R-:W-:-:S11]  /*07e0*/  ISETP.NE.AND P1, PT, R11, R16, PT ;  /* 0x000000100b00720c */ /* 0x000fd60003f25270 */
[----:B------:R-:W-:Y:S05]  /*07f0*/  @!P0 BRA P2, `(.L_x_13) ;  /* 0x0000000000408947 */ /* 0x000fea0001000000 */
[----:B------:R-:W-:-:S13]  /*0800*/  ISETP.EQ.AND P0, PT, R23, RZ, PT ;  /* 0x000000ff1700720c */ /* 0x000fda0003f02270 */
[----:B------:R-:W-:Y:S05]  /*0810*/  @!P1 BRA P0, `(.L_x_14) ;  /* 0x0000000000249947 */ /* 0x000fea0000000000 */
[----:B------:R-:W-:Y:S01]  /*0820*/  ISETP.NE.AND P0, PT, R25, -0x1, PT ;  /* 0xffffffff1900780c */ /* 0x000fe20003f05270 */
[----:B0-----:R-:W-:-:S03]  /*0830*/  IMAD.MOV.U32 R19, RZ, RZ, RZ ;  /* 0x000000ffff137224 */ /* 0x001fc600078e00ff */
[----:B------:R-:W-:-:S13]  /*0840*/  ISETP.NE.OR P0, PT, R11, R16, P0 ;  /* 0x000000100b00720c */ /* 0x000fda0000705670 */
[----:B------:R-:W-:Y:S05]  /*0850*/  @P0 BRA `(.L_x_15) ;  /* 0x0000000000600947 */ /* 0x000fea0003800000 */
[----:B------:R-:W0:Y:S01]  /*0860*/  LDC.64 R18, c[0x0][0x388] ;  /* 0x0000e200ff127b82 */ /* 0x000e220000000a00 */
[----:B------:R-:W-:Y:S02]  /*0870*/  R2UR UR4, R12 ;  /* 0x000000000c0472ca */ /* 0x000fe400000e0000 */
[----:B------:R-:W-:-:S13]  /*0880*/  R2UR UR5, R13 ;  /* 0x000000000d0572ca */ /* 0x000fda00000e0000 */
[----:B0-----:R4:W5:Y:S01]  /*0890*/  LDG.E R19, desc[UR4][R18.64+0x10] ;  /* 0x0000100412137981 */ /* 0x001962000c1e1900 */
[----:B------:R-:W-:Y:S05]  /*08a0*/  BRA `(.L_x_15) ;  /* 0x00000000004c7947 */ /* 0x000fea0003800000 */
.L_x_14:
[----:B0-----:R-:W0:Y:S01]  /*08b0*/  LDC.64 R18, c[0x0][0x388] ;  /* 0x0000e200ff127b82 */ /* 0x001e220000000a00 */
[----:B------:R-:W-:Y:S02]  /*08c0*/  R2UR UR4, R12 ;  /* 0x000000000c0472ca */ /* 0x000fe400000e0000 */
[----:B------:R-:W-:-:S13]  /*08d0*/  R2UR UR5, R13 ;  /* 0x000000000d0572ca */ /* 0x000fda00000e0000 */
[----:B0-----:R3:W5:Y:S01]  /*08e0*/  LDG.E R19, desc[UR4][R18.64+0xc] ;  /* 0x00000c0412137981 */ /* 0x001762000c1e1900 */
[----:B------:R-:W-:Y:S05]  /*08f0*/  BRA `(.L_x_15) ;  /* 0x0000000000387947 */ /* 0x000fea0003800000 */
.L_x_13:
[----:B0-----:R-:W0:Y:S01]  /*0900*/  LDC.64 R18, c[0x0][0x388] ;  /* 0x0000e200ff127b82 */ /* 0x001e220000000a00 */
[----:B------:R-:W-:Y:S02]  /*0910*/  R2UR UR4, R12 ;  /* 0x000000000c0472ca */ /* 0x000fe400000e0000 */
[----:B------:R-:W-:-:S13]  /*0920*/  R2UR UR5, R13 ;  /* 0x000000000d0572ca */ /* 0x000fda00000e0000 */
[----:B0-----:R2:W5:Y:S01]  /*0930*/  LDG.E R19, desc[UR4][R18.64+0x8] ;  /* 0x0000080412137981 */ /* 0x001562000c1e1900 */
[----:B------:R-:W-:Y:S05]  /*0940*/  BRA `(.L_x_15) ;  /* 0x0000000000247947 */ /* 0x000fea0003800000 */
.L_x_12:
[----:B0-----:R-:W0:Y:S01]  /*0950*/  LDC.64 R18, c[0x0][0x388] ;  /* 0x0000e200ff127b82 */ /* 0x001e220000000a00 */
[----:B------:R-:W-:Y:S02]  /*0960*/  R2UR UR4, R12 ;  /* 0x000000000c0472ca */ /* 0x000fe400000e0000 */
[----:B------:R-:W-:-:S13]  /*0970*/  R2UR UR5, R13 ;  /* 0x000000000d0572ca */ /* 0x000fda00000e0000 */
[----:B0-----:R1:W5:Y:S01]  /*0980*/  LDG.E R19, desc[UR4][R18.64+0x4] ;  /* 0x0000040412137981 */ /* 0x001362000c1e1900 */
[----:B------:R-:W-:Y:S05]  /*0990*/  BRA `(.L_x_15) ;  /* 0x0000000000107947 */ /* 0x000fea0003800000 */
.L_x_11:
[----:B0-----:R-:W0:Y:S01]  /*09a0*/  LDC.64 R18, c[0x0][0x388] ;  /* 0x0000e200ff127b82 */ /* 0x001e220000000a00 */
[----:B------:R-:W-:Y:S02]  /*09b0*/  R2UR UR4, R12 ;  /* 0x000000000c0472ca */ /* 0x000fe400000e0000 */
[----:B------:R-:W-:-:S13]  /*09c0*/  R2UR UR5, R13 ;  /* 0x000000000d0572ca */ /* 0x000fda00000e0000 */
[----:B0-----:R0:W5:Y:S02]  /*09d0*/  LDG.E R19, desc[UR4][R18.64] ;  /* 0x0000000412137981 */ /* 0x001164000c1e1900 */
.L_x_15:
[----:B------:R-:W-:Y:S05]  /*09e0*/  BSYNC.RECONVERGENT B1 ;  /* 0x0000000000017941 */ /* 0x000fea0003800200 */
.L_x_10:
[----:B------:R-:W-:Y:S01]  /*09f0*/  R2UR UR4, R12 ;  /* 0x000000000c0472ca */ /* 0x000fe200000e0000 */
[----:B------:R-:W-:Y:S01]  /*0a00*/  BSSY.RECONVERGENT B1, `(.L_x_16) ;  /* 0x0000029000017945 */ /* 0x000fe20003800200 */
[----:B------:R-:W-:Y:S02]  /*0a10*/  R2UR UR5, R13 ;  /* 0x000000000d0572ca */ /* 0x000fe400000e0000 */
[----:B------:R-:W-:Y:S02]  /*0a20*/  ISETP.NE.AND P0, PT, R25, 0x1, PT ;  /* 0x000000011900780c */ /* 0x000fe40003f05270 */
[----:B------:R-:W-:-:S09]  /*0a30*/  ISETP.EQ.AND P1, PT, R11, R7, PT ;  /* 0x000000070b00720c */ /* 0x000fd20003f22270 */
[----:B-----5:R0:W-:Y:S04]  /*0a40*/  STG.E desc[UR4][R14.64+-0x4], R19 ;  /* 0xfffffc130e007986 */ /* 0x0201e8000c101904 */
[----:B------:R-:W-:Y:S05]  /*0a50*/  @!P0 BRA P1, `(.L_x_17) ;  /* 0x00000000007c8947 */ /* 0x000fea0000800000 */
[----:B------:R-:W-:-:S13]  /*0a60*/  ISETP.EQ.AND P1, PT, R11, R8, PT ;  /* 0x000000080b00720c */ /* 0x000fda0003f22270 */
[----:B------:R-:W-:Y:S05]  /*0a70*/  @!P0 BRA P1, `(.L_x_18) ;  /* 0x0000000000608947 */ /* 0x000fea0000800000 */
[CC--:B------:R-:W-:Y:S02]  /*0a80*/  ISETP.EQ.AND P2, PT, R11.reuse, R16.reuse, PT ;  /* 0x000000100b00720c */ /* 0x0c0fe40003f42270 */
[----:B------:R-:W-:-:S11]  /*0a90*/  ISETP.NE.AND P1, PT, R11, R16, PT ;  /* 0x000000100b00720c */ /* 0x000fd60003f25270 */
[----:B------:R-:W-:Y:S05]  /*0aa0*/  @!P0 BRA P2, `(.L_x_19) ;  /* 0x0000000000408947 */ /* 0x000fea0001000000 */
[----:B------:R-:W-:-:S13]  /*0ab0*/  ISETP.EQ.AND P0, PT, R23, 0x1, PT ;  /* 0x000000011700780c */ /* 0x000fda0003f02270 */
[----:B------:R-:W-:Y:S05]  /*0ac0*/  @!P1 BRA P0, `(.L_x_20) ;  /* 0x0000000000249947 */ /* 0x000fea0000000000 */
[----:B------:R-:W-:Y:S01]  /*0ad0*/  ISETP.NE.AND P0, PT, R23, -0x1, PT ;  /* 0xffffffff1700780c */ /* 0x000fe20003f05270 */
[----:B0-----:R-:W-:-:S03]  /*0ae0*/  IMAD.MOV.U32 R19, RZ, RZ, RZ ;  /* 0x000000ffff137224 */ /* 0x001fc600078e00ff */
[----:B------:R-:W-:-:S13]  /*0af0*/  ISETP.NE.OR P0, PT, R11, R16, P0 ;  /* 0x000000100b00720c */ /* 0x000fda0000705670 */
[----:B------:R-:W-:Y:S05]  /*0b00*/  @P0 BRA `(.L_x_21) ;  /* 0x0000000000600947 */ /* 0x000fea0003800000 */
[----:B-1234-:R-:W0:Y:S01]  /*0b10*/  LDC.64 R18, c[0x0][0x388] ;  /* 0x0000e200ff127b82 */ /* 0x01ee220000000a00 */
[----:B------:R-:W-:Y:S02]  /*0b20*/  R2UR UR4, R12 ;  /* 0x000000000c0472ca */ /* 0x000fe400000e0000 */
[----:B------:R-:W-:-:S13]  /*0b30*/  R2UR UR5, R13 ;  /* 0x000000000d0572ca */ /* 0x000fda00000e0000 */
[----:B0-----:R0:W5:Y:S01]  /*0b40*/  LDG.E R19, desc[UR4][R18.64+0x10] ;  /* 0x0000100412137981 */ /* 0x001162000c1e1900 */
[----:B------:R-:W-:Y:S05]  /*0b50*/  BRA `(.L_x_21) ;  /* 0x00000000004c7947 */ /* 0x000fea0003800000 */
.L_x_20:
[----:B01234-:R-:W0:Y:S01]  /*0b60*/  LDC.64 R18, c[0x0][0x388] ;  /* 0x0000e200ff127b82 */ /* 0x01fe220000000a00 */
[----:B------:R-:W-:Y:S02]  /*0b70*/  R2UR UR4, R12 ;  /* 0x000000000c0472ca */ /* 0x000fe400000e0000 */
[----:B------:R-:W-:-:S13]  /*0b80*/  R2UR UR5, R13 ;  /* 0x000000000d0572ca */ /* 0x000fda00000e0000 */
[----:B0-----:R0:W5:Y:S01]  /*0b90*/  LDG.E R19, desc[UR4][R18.64+0xc] ;  /* 0x00000c0412137981 */ /* 0x001162000c1e1900 */
[----:B------:R-:W-:Y:S05]  /*0ba0*/  BRA `(.L_x_21) ;  /* 0x0000000000387947 */ /* 0x000fea0003800000 */
.L_x_19:
[----:B01234-:R-:W0:Y:S01]  /*0bb0*/  LDC.64 R18, c[0x0][0x388] ;  /* 0x0000e200ff127b82 */ /* 0x01fe220000000a00 */
[----:B------:R-:W-:Y:S02]  /*0bc0*/  R2UR UR4, R12 ;  /* 0x000000000c0472ca */ /* 0x000fe400000e0000 */
[----:B------:R-:W-:-:S13]  /*0bd0*/  R2UR UR5, R13 ;  /* 0x000000000d0572ca */ /* 0x000fda00000e0000 */
[----:B0-----:R0:W5:Y:S01]  /*0be0*/  LDG.E R19, desc[UR4][R18.64+0x8] ;  /* 0x0000080412137981 */ /* 0x001162000c1e1900 */
[----:B------:R-:W-:Y:S05]  /*0bf0*/  BRA `(.L_x_21) ;  /* 0x0000000000247947 */ /* 0x000fea0003800000 */
.L_x_18:
[----:B01234-:R-:W0:Y:S01]  /*0c00*/  LDC.64 R18, c[0x0][0x388] ;  /* 0x0000e200ff127b82 */ /* 0x01fe220000000a00 */
[----:B------:R-:W-:Y:S02]  /*0c10*/  R2UR UR4, R12 ;  /* 0x000000000c0472ca */ /* 0x000fe400000e0000 */
[----:B------:R-:W-:-:S13]  /*0c20*/  R2UR UR5, R13 ;  /* 0x000000000d0572ca */ /* 0x000fda00000e0000 */
[----:B0-----:R0:W5:Y:S01]  /*0c30*/  LDG.E R19, desc[UR4][R18.64+0x4] ;  /* 0x0000040412137981 */ /* 0x001162000c1e1900 */
[----:B------:R-:W-:Y:S05]  /*0c40*/  BRA `(.L_x_21) ;  /* 0x0000000000107947 */ /* 0x000fea0003800000 */
.L_x_17:
[----:B01234-:R-:W0:Y:S01]  /*0c50*/  LDC.64 R18, c[0x0][0x388] ;  /* 0x0000e200ff127b82 */ /* 0x01fe220000000a00 */
[----:B------:R-:W-:Y:S02]  /*0c60*/  R2UR UR4, R12 ;  /* 0x000000000c0472ca */ /* 0x000fe400000e0000 */
[----:B------:R-:W-:-:S13]  /*0c70*/  R2UR UR5, R13 ;  /* 0x000000000d0572ca */ /* 0x000fda00000e0000 */
[----:B0-----:R0:W5:Y:S02]  /*0c80*/  LDG.E R19, desc[UR4][R18.64] ;  /* 0x0000000412137981 */ /* 0x001164000c1e1900 */
.L_x_21:
[----:B------:R-:W-:Y:S05]  /*0c90*/  BSYNC.RECONVERGENT B1 ;  /* 0x0000000000017941 */ /* 0x000fea0003800200 */
.L_x_16:
        /* <DEDUP_REMOVED lines=23> */
.L_x_26:
[----:B01234-:R-:W0:Y:S01]  /*0e10*/  LDC.64 R18, c[0x0][0x388] ;  /* 0x0000e200ff127b82 */ /* 0x01fe220000000a00 */
[----:B------:R-:W-:Y:S02]  /*0e20*/  R2UR UR4, R12 ;  /* 0x000000000c0472ca */ /* 0x000fe400000e0000 */
[----:B------:R-:W-:-:S13]  /*0e30*/  R2UR UR5, R13 ;  /* 0x000000000d0572ca */ /* 0x000fda00000e0000 */
[----:B0-----:R2:W5:Y:S01]  /*0e40*/  LDG.E R19, desc[UR4][R18.64+0xc] ;  /* 0x00000c0412137981 */ /* 0x001562000c1e1900 */
[----:B------:R-:W-:Y:S05]  /*0e50*/  BRA `(.L_x_27) ;  /* 0x0000000000387947 */ /* 0x000fea0003800000 */
.L_x_25:
[----:B01234-:R-:W0:Y:S01]  /*0e60*/  LDC.64 R18, c[0x0][0x388] ;  /* 0x0000e200ff127b82 */ /* 0x01fe220000000a00 */
[----:B------:R-:W-:Y:S02]  /*0e70*/  R2UR UR4, R12 ;  /* 0x000000000c0472ca */ /* 0x000fe400000e0000 */
[----:B------:R-:W-:-:S13]  /*0e80*/  R2UR UR5, R13 ;  /* 0x000000000d0572ca */ /* 0x000fda00000e0000 */
[----:B0-----:R1:W5:Y:S01]  /*0e90*/  LDG.E R19, desc[UR4][R18.64+0x8] ;  /* 0x0000080412137981 */ /* 0x001362000c1e1900 */
[----:B------:R-:W-:Y:S05]  /*0ea0*/  BRA `(.L_x_27) ;  /* 0x0000000000247947 */ /* 0x000fea0003800000 */
.L_x_24:
[----:B01234-:R-:W0:Y:S01]  /*0eb0*/  LDC.64 R18, c[0x0][0x388] ;  /* 0x0000e200ff127b82 */ /* 0x01fe220000000a00 */
[----:B------:R-:W-:Y:S02]  /*0ec0*/  R2UR UR4, R12 ;  /* 0x000000000c0472ca */ /* 0x000fe400000e0000 */
[----:B------:R-:W-:-:S13]  /*0ed0*/  R2UR UR5, R13 ;  /* 0x000000000d0572ca */ /* 0x000fda00000e0000 */
[----:B0-----:R0:W5:Y:S01]  /*0ee0*/  LDG.E R19, desc[UR4][R18.64+0x4] ;  /* 0x0000040412137981 */ /* 0x001162000c1e1900 */
[----:B------:R-:W-:Y:S05]  /*0ef0*/  BRA `(.L_x_27) ;  /* 0x0000000000107947 */ /* 0x000fea0003800000 */
.L_x_23:
[----:B01234-:R-:W0:Y:S01]  /*0f00*/  LDC.64 R18, c[0x0][0x388] ;  /* 0x0000e200ff127b82 */ /* 0x01fe220000000a00 */
[----:B------:R-:W-:Y:S02]  /*0f10*/  R2UR UR4, R12 ;  /* 0x000000000c0472ca */ /* 0x000fe400000e0000 */
[----:B------:R-:W-:-:S13]  /*0f20*/  R2UR UR5, R13 ;  /* 0x000000000d0572ca */ /* 0x000fda00000e0000 */
[----:B0-----:R0:W5:Y:S02]  /*0f30*/  LDG.E R19, desc[UR4][R18.64] ;  /* 0x0000000412137981 */ /* 0x001164000c1e1900 */
.L_x_27:
[----:B------:R-:W-:Y:S05]  /*0f40*/  BSYNC.RECONVERGENT B1 ;  /* 0x0000000000017941 */ /* 0x000fea0003800200 */
.L_x_22:
[----:B------:R-:W-:Y:S01]  /*0f50*/  VIADD R26, R26, 0x4 ;  /* 0x000000041a1a7836 */ /* 0x000fe20000000000 */
[----:B------:R-:W-:Y:S01]  /*0f60*/  R2UR UR4, R12 ;  /* 0x000000000c0472ca */ /* 0x000fe200000e0000 */
[----:B------:R-:W-:Y:S01]  /*0f70*/  VIADD R20, R20, 0x4 ;  /* 0x0000000414147836 */ /* 0x000fe20000000000 */
[----:B------:R-:W-:Y:S01]  /*0f80*/  R2UR UR5, R13 ;  /* 0x000000000d0572ca */ /* 0x000fe200000e0000 */
[----:B------:R-:W-:Y:S01]  /*0f90*/  VIADD R25, R25, 0xfffffffc ;  /* 0xfffffffc19197836 */ /* 0x000fe20000000000 */
[----:B------:R-:W-:Y:S01]  /*0fa0*/  ISETP.NE.AND P0, PT, R26, RZ, PT ;  /* 0x000000ff1a00720c */ /* 0x000fe20003f05270 */
[----:B------:R-:W-:Y:S02]  /*0fb0*/  VIADD R23, R23, 0xfffffffc ;  /* 0xfffffffc17177836 */ /* 0x000fe40000000000 */
[----:B------:R-:W-:-:S08]  /*0fc0*/  VIADD R24, R24, 0x4 ;  /* 0x0000000418187836 */ /* 0x000fd00000000000 */
[----:B-----5:R0:W-:Y:S02]  /*0fd0*/  STG.E desc[UR4][R14.64+0x4], R19 ;  /* 0x000004130e007986 */ /* 0x0201e4000c101904 */
[----:B------:R-:W-:Y:S05]  /*0fe0*/  @P0 BRA `(.L_x_28) ;  /* 0xfffffff400200947 */ /* 0x000fea000383ffff */
[----:B------:R-:W-:Y:S05]  /*0ff0*/  BSYNC.RECONVERGENT B0 ;  /* 0x0000000000007941 */ /* 0x000fea0003800200 */
.L_x_3:
[----:B------:R-:W-:-:S07]  /*1000*/  IMAD.MOV.U32 R23, RZ, RZ, R5 ;  /* 0x000000ffff177224 */ /* 0x000fce00078e0005 */
.L_x_2:
[----:B------:R-:W-:-:S13]  /*1010*/  ISETP.NE.AND P0, PT, R4, RZ, PT ;  /* 0x000000ff0400720c */ /* 0x000fda0003f05270 */
[----:B------:R-:W-:Y:S05]  /*1020*/  @!P0 BRA `(.L_x_29) ;  /* 0x0000000800408947 */ /* 0x000fea0003800000 */
[----:B------:R-:W-:Y:S01]  /*1030*/  ISETP.NE.AND P0, PT, R23, R2, PT ;  /* 0x000000021700720c */ /* 0x000fe20003f05270 */
[----:B------:R-:W-:Y:S01]  /*1040*/  BSSY.RECONVERGENT B0, `(.L_x_30) ;  /* 0x0000027000007945 */ /* 0x000fe20003800200 */
[----:B------:R-:W-:Y:S01]  /*1050*/  ISETP.EQ.AND P1, PT, R11, R7, PT ;  /* 0x000000070b00720c */ /* 0x000fe20003f22270 */
[----:B------:R-:W-:-:S12]  /*1060*/  IMAD.MOV.U32 R24, RZ, RZ, R20 ;  /* 0x000000ffff187224 */ /* 0x000fd800078e0014 */
[----:B------:R-:W-:Y:S05]  /*1070*/  @!P0 BRA P1, `(.L_x_31) ;  /* 0x00000000007c8947 */ /* 0x000fea0000800000 */
[----:B------:R-:W-:-:S13]  /*1080*/  ISETP.EQ.AND P1, PT, R11, R8, PT ;  /* 0x000000080b00720c */ /* 0x000fda0003f22270 */
[----:B------:R-:W-:Y:S05]  /*1090*/  @!P0 BRA P1, `(.L_x_32) ;  /* 0x0000000000608947 */ /* 0x000fea0000800000 */
[----:B------:R-:W-:-:S13]  /*10a0*/  ISETP.EQ.AND P1, PT, R11, R16, PT ;  /* 0x000000100b00720c */ /* 0x000fda0003f22270 */
[----:B------:R-:W-:Y:S05]  /*10b0*/  @!P0 BRA P1, `(.L_x_33) ;  /* 0x0000000000448947 */ /* 0x000fea0000800000 */
[----:B------:R-:W-:Y:S02]  /*10c0*/  ISETP.NE.AND P0, PT, R23, R9, PT ;  /* 0x000000091700720c */ /* 0x000fe40003f05270 */
[----:B------:R-:W-:-:S13]  /*10d0*/  ISETP.EQ.AND P1, PT, R11, R16, PT ;  /* 0x000000100b00720c */ /* 0x000fda0003f22270 */
[----:B------:R-:W-:Y:S05]  /*10e0*/  @!P0 BRA P1, `(.L_x_34) ;  /* 0x0000000000248947 */ /* 0x000fea0000800000 */
[----:B------:R-:W-:Y:S01]  /*10f0*/  ISETP.NE.AND P0, PT, R23, R10, PT ;  /* 0x0000000a1700720c */ /* 0x000fe20003f05270 */
[----:B0-----:R-:W-:-:S03]  /*1100*/  IMAD.MOV.U32 R19, RZ, RZ, RZ ;  /* 0x000000ffff137224 */ /* 0x001fc600078e00ff */
[----:B------:R-:W-:-:S13]  /*1110*/  ISETP.NE.OR P0, PT, R11, R16, P0 ;  /* 0x000000100b00720c */ /* 0x000fda0000705670 */
[----:B------:R-:W-:Y:S05]  /*1120*/  @P0 BRA `(.L_x_35) ;  /* 0x0000000000600947 */ /* 0x000fea0003800000 */
[----:B------:R-:W0:Y:S01]  /*1130*/  LDC.64 R14, c[0x0][0x388] ;  /* 0x0000e200ff0e7b82 */ /* 0x000e220000000a00 */
[----:B-1----:R-:W-:Y:S02]  /*1140*/  R2UR UR4, R12 ;  /* 0x000000000c0472ca */ /* 0x002fe400000e0000 */
[----:B------:R-:W-:-:S13]  /*1150*/  R2UR UR5, R13 ;  /* 0x000000000d0572ca */ /* 0x000fda00000e0000 */
[----:B0-----:R0:W5:Y:S01]  /*1160*/  LDG.E R19, desc[UR4][R14.64+0x10] ;  /* 0x000010040e137981 */ /* 0x001162000c1e1900 */
[----:B------:R-:W-:Y:S05]  /*1170*/  BRA `(.L_x_35) ;  /* 0x00000000004c7947 */ /* 0x000fea0003800000 */
.L_x_34:
[----:B0-----:R-:W0:Y:S01]  /*1180*/  LDC.64 R14, c[0x0][0x388] ;  /* 0x0000e200ff0e7b82 */ /* 0x001e220000000a00 */
[----:B-1----:R-:W-:Y:S02]  /*1190*/  R2UR UR4, R12 ;  /* 0x000000000c0472ca */ /* 0x002fe400000e0000 */
[----:B------:R-:W-:-:S13]  /*11a0*/  R2UR UR5, R13 ;  /* 0x000000000d0572ca */ /* 0x000fda00000e0000 */
[----:B0-----:R1:W5:Y:S01]  /*11b0*/  LDG.E R19, desc[UR4][R14.64+0xc] ;  /* 0x00000c040e137981 */ /* 0x001362000c1e1900 */
[----:B------:R-:W-:Y:S05]  /*11c0*/  BRA `(.L_x_35) ;  /* 0x0000000000387947 */ /* 0x000fea0003800000 */
.L_x_33:
[----:B0-----:R-:W0:Y:S01]  /*11d0*/  LDC.64 R14, c[0x0][0x388] ;  /* 0x0000e200ff0e7b82 */ /* 0x001e220000000a00 */
[----:B-1----:R-:W-:Y:S02]  /*11e0*/  R2UR UR4, R12 ;  /* 0x000000000c0472ca */ /* 0x002fe400000e0000 */
[----:B------:R-:W-:-:S13]  /*11f0*/  R2UR UR5, R13 ;  /* 0x000000000d0572ca */ /* 0x000fda00000e0000 */
[----:B0-----:R0:W5:Y:S01]  /*1200*/  LDG.E R19, desc[UR4][R14.64+0x8] ;  /* 0x000008040e137981 */ /* 0x001162000c1e1900 */
[----:B------:R-:W-:Y:S05]  /*1210*/  BRA `(.L_x_35) ;  /* 0x0000000000247947 */ /* 0x000fea0003800000 */
.L_x_32:
[----:B0-----:R-:W0:Y:S01]  /*1220*/  LDC.64 R14, c[0x0][0x388] ;  /* 0x0000e200ff0e7b82 */ /* 0x001e220000000a00 */
[----:B-1----:R-:W-:Y:S02]  /*1230*/  R2UR UR4, R12 ;  /* 0x000000000c0472ca */ /* 0x002fe400000e0000 */
[----:B------:R-:W-:-:S13]  /*1240*/  R2UR UR5, R13 ;  /* 0x000000000d0572ca */ /* 0x000fda00000e0000 */
[----:B0-----:R0:W5:Y:S01]  /*1250*/  LDG.E R19, desc[UR4][R14.64+0x4] ;  /* 0x000004040e137981 */ /* 0x001162000c1e1900 */
[----:B------:R-:W-:Y:S05]  /*1260*/  BRA `(.L_x_35) ;  /* 0x0000000000107947 */ /* 0x000fea0003800000 */
.L_x_31:
[----:B0-----:R-:W0:Y:S01]  /*1270*/  LDC.64 R14, c[0x0][0x388] ;  /* 0x0000e200ff0e7b82 */ /* 0x001e220000000a00 */
[----:B-1----:R-:W-:Y:S02]  /*1280*/  R2UR UR4, R12 ;  /* 0x000000000c0472ca */ /* 0x002fe400000e0000 */
[----:B------:R-:W-:-:S13]  /*1290*/  R2UR UR5, R13 ;  /* 0x000000000d0572ca */ /* 0x000fda00000e0000 */
[----:B0-----:R0:W5:Y:S02]  /*12a0*/  LDG.E R19, desc[UR4][R14.64] ;  /* 0x000000040e137981 */ /* 0x001164000c1e1900 */
.L_x_35:
[----:B------:R-:W-:Y:S05]  /*12b0*/  BSYNC.RECONVERGENT B0 ;  /* 0x0000000000007941 */ /* 0x000fea0003800200 */
.L_x_30:
[----:B------:R-:W2:Y:S01]  /*12c0*/  LDCU.64 UR4, c[0x0][0x380] ;  /* 0x00007000ff0477ac */ /* 0x000ea20008000a00 */
[----:B01----:R-:W-:Y:S02]  /*12d0*/  IADD3 R15, P0, PT, R17, R20, RZ ;  /* 0x00000014110f7210 */ /* 0x003fe40007f1e0ff */
[----:B------:R-:W-:Y:S02]  /*12e0*/  R2UR UR6, R12 ;  /* 0x000000000c0672ca */ /* 0x000fe400000e0000 */
[C---:B--234-:R-:W-:Y:S01]  /*12f0*/  LEA.HI.X.SX32 R18, R20.reuse, RZ, 0x1, P0 ;  /* 0x000000ff14127211 */ /* 0x05cfe200000f0eff */
[----:B------:R-:W-:Y:S01]  /*1300*/  VIADD R20, R20, 0x1 ;  /* 0x0000000114147836 */ /* 0x000fe20000000000 */
[----:B------:R-:W-:Y:S02]  /*1310*/  R2UR UR7, R13 ;  /* 0x000000000d0772ca */ /* 0x000fe400000e0000 */
[----:B------:R-:W-:-:S04]  /*1320*/  LEA R14, P0, R15, UR4, 0x2 ;  /* 0x000000040f0e7c11 */ /* 0x000fc8000f8010ff */
[----:B------:R-:W-:Y:S02]  /*1330*/  LEA.HI.X R15, R15, UR5, R18, 0x2, P0 ;  /* 0x000000050f0f7c11 */ /* 0x000fe400080f1412 */
[----:B------:R-:W-:-:S05]  /*1340*/  ISETP.NE.AND P0, PT, R4, 0x1, PT ;  /* 0x000000010400780c */ /* 0x000fca0003f05270 */
[----:B-----5:R0:W-:Y:S08]  /*1350*/  STG.E desc[UR6][R14.64], R19 ;  /* 0x000000130e007986 */ /* 0x0201f0000c101906 */
[----:B------:R-:W-:Y:S05]  /*1360*/  @!P0 BRA `(.L_x_29) ;  /* 0x0000000400708947 */ /* 0x000fea0003800000 */
[----:B------:R-:W-:Y:S01]  /*1370*/  VIADD R18, R23, 0x1 ;  /* 0x0000000117127836 */ /* 0x000fe20000000000 */
[----:B------:R-:W-:Y:S01]  /*1380*/  ISETP.EQ.AND P1, PT, R11, R7, PT ;  /* 0x000000070b00720c */ /* 0x000fe20003f22270 */
[----:B------:R-:W-:Y:S03]  /*1390*/  BSSY.RECONVERGENT B0, `(.L_x_36) ;  /* 0x0000026000007945 */ /* 0x000fe60003800200 */
[----:B------:R-:W-:-:S13]  /*13a0*/  ISETP.NE.AND P0, PT, R18, R2, PT ;  /* 0x000000021200720c */ /* 0x000fda0003f05270 */
[----:B------:R-:W-:Y:S05]  /*13b0*/  @!P0 BRA P1, `(.L_x_37) ;  /* 0x00000000007c8947 */ /* 0x000fea0000800000 */
[----:B------:R-:W-:-:S13]  /*13c0*/  ISETP.EQ.AND P1, PT, R11, R8, PT ;  /* 0x000000080b00720c */ /* 0x000fda0003f22270 */
[----:B------:R-:W-:Y:S05]  /*13d0*/  @!P0 BRA P1, `(.L_x_38) ;  /* 0x0000000000608947 */ /* 0x000fea0000800000 */
[CC--:B------:R-:W-:Y:S02]  /*13e0*/  ISETP.EQ.AND P2, PT, R11.reuse, R16.reuse, PT ;  /* 0x000000100b00720c */ /* 0x0c0fe40003f42270 */
[----:B------:R-:W-:-:S11]  /*13f0*/  ISETP.NE.AND P1, PT, R11, R16, PT ;  /* 0x000000100b00720c */ /* 0x000fd60003f25270 */
[----:B------:R-:W-:Y:S05]  /*1400*/  @!P0 BRA P2, `(.L_x_39) ;  /* 0x0000000000408947 */ /* 0x000fea0001000000 */
[----:B------:R-:W-:-:S13]  /*1410*/  ISETP.EQ.AND P0, PT, R18, R9, PT ;  /* 0x000000091200720c */ /* 0x000fda0003f02270 */
[----:B------:R-:W-:Y:S05]  /*1420*/  @!P1 BRA P0, `(.L_x_40) ;  /* 0x0000000000249947 */ /* 0x000fea0000000000 */
[----:B------:R-:W-:Y:S01]  /*1430*/  ISETP.NE.AND P0, PT, R23, R2, PT ;  /* 0x000000021700720c */ /* 0x000fe20003f05270 */
        /* <DEDUP_REMOVED lines=8> */
.L_x_40:
[----:B0-----:R-:W0:Y:S01]  /*14c0*/  LDC.64 R18, c[0x0][0x388] ;  /* 0x0000e200ff127b82 */ /* 0x001e220000000a00 */
[----:B------:R-:W-:Y:S02]  /*14d0*/  R2UR UR4, R12 ;  /* 0x000000000c0472ca */ /* 0x000fe400000e0000 */
[----:B------:R-:W-:-:S13]  /*14e0*/  R2UR UR5, R13 ;  /* 0x000000000d0572ca */ /* 0x000fda00000e0000 */
[----:B0-----:R2:W5:Y:S01]  /*14f0*/  LDG.E R19, desc[UR4][R18.64+0xc] ;  /* 0x00000c0412137981 */ /* 0x001562000c1e1900 */
[----:B------:R-:W-:Y:S05]  /*1500*/  BRA `(.L_x_41) ;  /* 0x0000000000387947 */ /* 0x000fea0003800000 */
.L_x_39:
[----:B0-----:R-:W0:Y:S01]  /*1510*/  LDC.64 R18, c[0x0][0x388] ;  /* 0x0000e200ff127b82 */ /* 0x001e220000000a00 */
[----:B------:R-:W-:Y:S02]  /*1520*/  R2UR UR4, R12 ;  /* 0x000000000c0472ca */ /* 0x000fe400000e0000 */
[----:B------:R-:W-:-:S13]  /*1530*/  R2UR UR5, R13 ;  /* 0x000000000d0572ca */ /* 0x000fda00000e0000 */
[----:B0-----:R1:W5:Y:S01]  /*1540*/  LDG.E R19, desc[UR4][R18.64+0x8] ;  /* 0x0000080412137981 */ /* 0x001362000c1e1900 */
[----:B------:R-:W-:Y:S05]  /*1550*/  BRA `(.L_x_41) ;  /* 0x0000000000247947 */ /* 0x000fea0003800000 */
.L_x_38:
[----:B0-----:R-:W0:Y:S01]  /*1560*/  LDC.64 R18, c[0x0][0x388] ;  /* 0x0000e200ff127b82 */ /* 0x001e220000000a00 */
[----:B------:R-:W-:Y:S02]  /*1570*/  R2UR UR4, R12 ;  /* 0x000000000c0472ca */ /* 0x000fe400000e0000 */
[----:B------:R-:W-:-:S13]  /*1580*/  R2UR UR5, R13 ;  /* 0x000000000d0572ca */ /* 0x000fda00000e0000 */
[----:B0-----:R4:W5:Y:S01]  /*1590*/  LDG.E R19, desc[UR4][R18.64+0x4] ;  /* 0x0000040412137981 */ /* 0x001962000c1e1900 */
[----:B------:R-:W-:Y:S05]  /*15a0*/  BRA `(.L_x_41) ;  /* 0x0000000000107947 */ /* 0x000fea0003800000 */
.L_x_37:
[----:B0-----:R-:W0:Y:S01]  /*15b0*/  LDC.64 R18, c[0x0][0x388] ;  /* 0x0000e200ff127b82 */ /* 0x001e220000000a00 */
[----:B------:R-:W-:Y:S02]  /*15c0*/  R2UR UR4, R12 ;  /* 0x000000000c0472ca */ /* 0x000fe400000e0000 */
[----:B------:R-:W-:-:S13]  /*15d0*/  R2UR UR5, R13 ;  /* 0x000000000d0572ca */ /* 0x000fda00000e0000 */
[----:B0-----:R0:W5:Y:S02]  /*15e0*/  LDG.E R19, desc[UR4][R18.64] ;  /* 0x0000000412137981 */ /* 0x001164000c1e1900 */
.L_x_41:
[----:B------:R-:W-:Y:S05]  /*15f0*/  BSYNC.RECONVERGENT B0 ;  /* 0x0000000000007941 */ /* 0x000fea0003800200 */
.L_x_36:
[----:B------:R-:W-:Y:S01]  /*1600*/  R2UR UR4, R12 ;  /* 0x000000000c0472ca */ /* 0x000fe200000e0000 */
[----:B------:R-:W-:Y:S01]  /*1610*/  VIADD R20, R24, 0x2 ;  /* 0x0000000218147836 */ /* 0x000fe20000000000 */
[----:B------:R-:W-:Y:S02]  /*1620*/  R2UR UR5, R13 ;  /* 0x000000000d0572ca */ /* 0x000fe400000e0000 */
[----:B------:R-:W-:-:S11]  /*1630*/  ISETP.NE.AND P0, PT, R4, 0x2, PT ;  /* 0x000000020400780c */ /* 0x000fd60003f05270 */
[----:B-----5:R0:W-:Y:S02]  /*1640*/  STG.E desc[UR4][R14.64+0x4], R19 ;  /* 0x000004130e007986 */ /* 0x0201e4000c101904 */
[----:B------:R-:W-:Y:S05]  /*1650*/  @!P0 BRA `(.L_x_29) ;  /* 0x0000000000b48947 */ /* 0x000fea0003800000 */
[----:B0-----:R-:W-:Y:S01]  /*1660*/  VIADD R19, R23, 0x2 ;  /* 0x0000000217137836 */ /* 0x001fe20000000000 */
        /* <DEDUP_REMOVED lines=12> */
[----:B------:R-:W-:-:S03]  /*1730*/  IMAD.MOV.U32 R19, RZ, RZ, RZ ;  /* 0x000000ffff137224 */ /* 0x000fc600078e00ff */
[----:B------:R-:W-:-:S13]  /*1740*/  ISETP.NE.OR P0, PT, R11, R16, P0 ;  /* 0x000000100b00720c */ /* 0x000fda0000705670 */
[----:B------:R-:W-:Y:S05]  /*1750*/  @P0 BRA `(.L_x_47) ;  /* 0x0000000000600947 */ /* 0x000fea0003800000 */
[----:B-1234-:R-:W0:Y:S01]  /*1760*/  LDC.64 R18, c[0x0][0x388] ;  /* 0x0000e200ff127b82 */ /* 0x01ee220000000a00 */
[----:B------:R-:W-:Y:S02]  /*1770*/  R2UR UR4, R12 ;  /* 0x000000000c0472ca */ /* 0x000fe400000e0000 */
[----:B------:R-:W-:-:S13]  /*1780*/  R2UR UR5, R13 ;  /* 0x000000000d0572ca */ /* 0x000fda00000e0000 */
[----:B0-----:R0:W5:Y:S01]  /*1790*/  LDG.E R19, desc[UR4][R18.64+0x10] ;  /* 0x0000100412137981 */ /* 0x001162000c1e1900 */
[----:B------:R-:W-:Y:S05]  /*17a0*/  BRA `(.L_x_47) ;  /* 0x00000000004c7947 */ /* 0x000fea0003800000 */
.L_x_46:
[----:B-1234-:R-:W0:Y:S01]  /*17b0*/  LDC.64 R18, c[0x0][0x388] ;  /* 0x0000e200ff127b82 */ /* 0x01ee220000000a00 */
[----:B------:R-:W-:Y:S02]  /*17c0*/  R2UR UR4, R12 ;  /* 0x000000000c0472ca */ /* 0x000fe400000e0000 */
[----:B------:R-:W-:-:S13]  /*17d0*/  R2UR UR5, R13 ;  /* 0x000000000d0572ca */ /* 0x000fda00000e0000 */
[----:B0-----:R1:W5:Y:S01]  /*17e0*/  LDG.E R19, desc[UR4][R18.64+0xc] ;  /* 0x00000c0412137981 */ /* 0x001362000c1e1900 */
[----:B------:R-:W-:Y:S05]  /*17f0*/  BRA `(.L_x_47) ;  /* 0x0000000000387947 */ /* 0x000fea0003800000 */
.L_x_45:
[----:B-1234-:R-:W0:Y:S01]  /*1800*/  LDC.64 R18, c[0x0][0x388] ;  /* 0x0000e200ff127b82 */ /* 0x01ee220000000a00 */
[----:B------:R-:W-:Y:S02]  /*1810*/  R2UR UR4, R12 ;  /* 0x000000000c0472ca */ /* 0x000fe400000e0000 */
[----:B------:R-:W-:-:S13]  /*1820*/  R2UR UR5, R13 ;  /* 0x000000000d0572ca */ /* 0x000fda00000e0000 */
[----:B0-----:R0:W5:Y:S01]  /*1830*/  LDG.E R19, desc[UR4][R18.64+0x8] ;  /* 0x0000080412137981 */ /* 0x001162000c1e1900 */
[----:B------:R-:W-:Y:S05]  /*1840*/  BRA `(.L_x_47) ;  /* 0x0000000000247947 */ /* 0x000fea0003800000 */
.L_x_44:
[----:B-1234-:R-:W0:Y:S01]  /*1850*/  LDC.64 R18, c[0x0][0x388] ;  /* 0x0000e200ff127b82 */ /* 0x01ee220000000a00 */
[----:B------:R-:W-:Y:S02]  /*1860*/  R2UR UR4, R12 ;  /* 0x000000000c0472ca */ /* 0x000fe400000e0000 */
[----:B------:R-:W-:-:S13]  /*1870*/  R2UR UR5, R13 ;  /* 0x000000000d0572ca */ /* 0x000fda00000e0000 */
[----:B0-----:R0:W5:Y:S01]  /*1880*/  LDG.E R19, desc[UR4][R18.64+0x4] ;  /* 0x0000040412137981 */ /* 0x001162000c1e1900 */
[----:B------:R-:W-:Y:S05]  /*1890*/  BRA `(.L_x_47) ;  /* 0x0000000000107947 */ /* 0x000fea0003800000 */
.L_x_43:
[----:B-1234-:R-:W0:Y:S01]  /*18a0*/  LDC.64 R18, c[0x0][0x388] ;  /* 0x0000e200ff127b82 */ /* 0x01ee220000000a00 */
[----:B------:R-:W-:Y:S02]  /*18b0*/  R2UR UR4, R12 ;  /* 0x000000000c0472ca */ /* 0x000fe400000e0000 */
[----:B------:R-:W-:-:S13]  /*18c0*/  R2UR UR5, R13 ;  /* 0x000000000d0572ca */ /* 0x000fda00000e0000 */
[----:B0-----:R0:W5:Y:S02]  /*18d0*/  LDG.E R19, desc[UR4][R18.64] ;  /* 0x0000000412137981 */ /* 0x001164000c1e1900 */
.L_x_47:
[----:B------:R-:W-:Y:S05]  /*18e0*/  BSYNC.RECONVERGENT B0 ;  /* 0x0000000000007941 */ /* 0x000fea0003800200 */
.L_x_42:
[----:B------:R-:W-:Y:S01]  /*18f0*/  R2UR UR4, R12 ;  /* 0x000000000c0472ca */ /* 0x000fe200000e0000 */
[----:B------:R-:W-:Y:S01]  /*1900*/  VIADD R20, R24, 0x3 ;  /* 0x0000000318147836 */ /* 0x000fe20000000000 */
[----:B------:R-:W-:-:S13]  /*1910*/  R2UR UR5, R13 ;  /* 0x000000000d0572ca */ /* 0x000fda00000e0000 */
[----:B-----5:R0:W-:Y:S02]  /*1920*/  STG.E desc[UR4][R14.64+0x8], R19 ;  /* 0x000008130e007986 */ /* 0x0201e4000c101904 */
.L_x_29:
[----:B------:R-:W-:-:S13]  /*1930*/  ISETP.GE.U32.AND P0, PT, R20, R3, PT ;  /* 0x000000031400720c */ /* 0x000fda0003f06070 */
[----:B------:R-:W-:Y:S05]  /*1940*/  @P0 EXIT ;  /* 0x000000000000094d */ /* 0x000fea0003800000 */
[----:B------:R-:W5:Y:S01]  /*1950*/  LDCU UR4, c[0x0][0x390] ;  /* 0x00007200ff0477ac */ /* 0x000f620008000800 */
[----:B------:R-:W-:-:S05]  /*1960*/  VIADD R11, R11, 0x1 ;  /* 0x000000010b0b7836 */ /* 0x000fca0000000000 */
[----:B-----5:R-:W-:-:S13]  /*1970*/  ISETP.GE.AND P0, PT, R11, UR4, PT ;  /* 0x000000040b007c0c */ /* 0x020fda000bf06270 */
[----:B------:R-:W-:Y:S05]  /*1980*/  @!P0 BRA `(.L_x_48) ;  /* 0xffffffe800948947 */ /* 0x000fea000383ffff */
[----:B------:R-:W-:Y:S05]  /*1990*/  EXIT ;  /* 0x000000000000794d */ /* 0x000fea0003800000 */
.L_x_49:
        /* <DEDUP_REMOVED lines=14> */
.L_x_51:


//--------------------- .nv.global.init           --------------------------
	.section	.nv.global.init,"aw",@progbits
.nv.global.init:
	.type		$str,@object
	.size		$str,(.L_0 - $str)
$str:
        /*0000*/ 	.byte	0x74, 0x68, 0x72, 0x65, 0x61, 0x64, 0x3a, 0x25, 0x69, 0x20, 0x0a, 0x00
.L_0:


//--------------------- .nv.shared.reserved.0     --------------------------
	.section	.nv.shared.reserved.0,"aw",@nobits
	.weak		__nv_reservedSMEM_offset_0_alias
	.size		__nv_reservedSMEM_offset_0_alias, 0, 64
	.other		__nv_reservedSMEM_offset_0_alias,@"STO_CUDA_RESERVED_SHARED STV_DEFAULT"
__nv_reservedSMEM_offset_0_alias:
	.zero		0
	.zero		64


//--------------------- .nv.constant0._Z11gaussSeidelv --------------------------
	.section	.nv.constant0._Z11gaussSeidelv,"a",@progbits
	.sectionflags	@""
	.align	4
.nv.constant0._Z11gaussSeidelv:
	.zero		896


//--------------------- .nv.constant0._Z10crearMallaPfS_ii --------------------------
	.section	.nv.constant0._Z10crearMallaPfS_ii,"a",@progbits
	.sectionflags	@""
	.align	4
.nv.constant0._Z10crearMallaPfS_ii:
	.zero		920


//--------------------- SYMBOLS --------------------------

	.type		.nv.reservedSmem.offset0,@object
	.size		.nv.reservedSmem.offset0,0x4
	.type		vprintf,@function
